	.target	sm_100a

	.elftype	@"ET_EXEC"


//--------------------- .note.nv.tkinfo           --------------------------
	.section	.note.nv.tkinfo,"",@"SHT_NOTE"
	.sectionflags	@"SHF_NOTE_NV_TKINFO"
	.tkinfo
        /*0018*/ 	.word	0x00000002
        /*0030*/ 	.string	""
        /*0030*/ 	.string	"ptxas"
        /*0030*/ 	.string	"Cuda compilation tools, release 13.0, V13.0.88"
        /*0030*/ 	.string	"Build cuda_13.0.r13.0/compiler.36424714_0"
        /*0030*/ 	.string	"-arch sm_100a -m 64 "



//--------------------- .note.nv.cuinfo           --------------------------
	.section	.note.nv.cuinfo,"",@"SHT_NOTE"
	.sectionflags	@"SHF_NOTE_NV_CUINFO"
        /*0018*/ 	.short	0x0002
        /*001a*/ 	.short	0x0064
        /*001c*/ 	.short	0x0082
	.zero		2


//--------------------- .nv.info                  --------------------------
	.section	.nv.info,"",@"SHT_CUDA_INFO"
	.align	4


	//----- nvinfo : EIATTR_REGCOUNT
	.align		4
        /*0000*/ 	.byte	0x04, 0x2f
        /*0002*/ 	.short	(.L_19 - .L_18)
	.align		4
.L_18:
        /*0004*/ 	.word	index@(_ZN7cutlass13device_kernelINS_4gemm6kernel13GemmUniversalIN4cute5tupleIJiiiiEEENS1_10collective13CollectiveMmaINS1_35MainloopSm100TmaUmmaWarpSpecializedILi6ELi2ELi4ENS5_IJNS4_1CILi1EEESB_SB_EEEEENS5_IJNSA_ILi64EEENSA_ILi128EEENSA_ILi32EEEEEEfNS5_IJlSB_lEEEfSI_NS4_8TiledMMAINS4_8MMA_AtomIJNS4_17SM100_MMA_TF32_SSINS_10tfloat32_tESM_fLi64ELi128ELNS4_4UMMA5MajorE0ELSO_0ELNSN_7ScaleInE0ELSP_0EEEEEENS4_6LayoutISC_NS5_IJNSA_ILi0EEEST_ST_EEEEENS5_IJNS4_10UnderscoreESW_SW_EEEEENS4_13SM90_TMA_LOADENS4_14ComposedLayoutINS4_7SwizzleILi3ELi4ELi3EEENS4_18smem_ptr_flag_bitsILi32EEENSS_INS5_IJNSA_ILi8EEESG_EEENS5_IJSG_SB_EEEEEEEvNS4_8identityESZ_S19_vS1A_EENS_8epilogue10collective18CollectiveEpilogueINS1C_23Sm100TmaWarpSpecializedILi4ELi2ELi16ELb1ELb0EEEJSH_NS5_IJNSS_ISE_SB_EENSS_ISG_SB_EEEEEfSI_fSI_NS1C_6fusion15FusionCallbacksIS1G_NS1K_17LinearCombinationIffffLNS_15FloatRoundStyleE2EEESH_S1J_JEEENS4_5SM1004TMEM4LOAD26SM100_TMEM_LOAD_16dp128b8xESZ_S19_NS4_17SM75_U32x4_LDSM_NENS4_14SM90_TMA_STOREES19_NS4_17SM90_U32x4_STSM_NENS4_39AutoVectorizingCopyWithAssumedAlignmentILi128EEEEEEvvEEEEvNT_6ParamsE)
        /*0008*/ 	.word	0x0000005e


	//----- nvinfo : EIATTR_FRAME_SIZE
	.align		4
.L_19:
        /*000c*/ 	.byte	0x04, 0x11
        /*000e*/ 	.short	(.L_21 - .L_20)
	.align		4
.L_20:
        /*0010*/ 	.word	index@($__internal_2_$__cuda_sm10x_tcgen05_guardrail_trap_unallocated_columns_being_dealloced)
        /*0014*/ 	.word	0x00000000


	//----- nvinfo : EIATTR_FRAME_SIZE
	.align		4
.L_21:
        /*0018*/ 	.byte	0x04, 0x11
        /*001a*/ 	.short	(.L_23 - .L_22)
	.align		4
.L_22:
        /*001c*/ 	.word	index@($__internal_1_$__cuda_sm10x_tcgen05_guardrail_trap_phase_invalid_during_alloc)
        /*0020*/ 	.word	0x00000000


	//----- nvinfo : EIATTR_FRAME_SIZE
	.align		4
.L_23:
        /*0024*/ 	.byte	0x04, 0x11
        /*0026*/ 	.short	(.L_25 - .L_24)
	.align		4
.L_24:
        /*0028*/ 	.word	index@($__internal_0_$__cuda_sm10x_tcgen05_guardrail_trap_col_being_dealloced_not_returned_by_alloc)
        /*002c*/ 	.word	0x00000000


	//----- nvinfo : EIATTR_FRAME_SIZE
	.align		4
.L_25:
        /*0030*/ 	.byte	0x04, 0x11
        /*0032*/ 	.short	(.L_27 - .L_26)
	.align		4
.L_26:
        /*0034*/ 	.word	index@(_ZN7cutlass13device_kernelINS_4gemm6kernel13GemmUniversalIN4cute5tupleIJiiiiEEENS1_10collective13CollectiveMmaINS1_35MainloopSm100TmaUmmaWarpSpecializedILi6ELi2ELi4ENS5_IJNS4_1CILi1EEESB_SB_EEEEENS5_IJNSA_ILi64EEENSA_ILi128EEENSA_ILi32EEEEEEfNS5_IJlSB_lEEEfSI_NS4_8TiledMMAINS4_8MMA_AtomIJNS4_17SM100_MMA_TF32_SSINS_10tfloat32_tESM_fLi64ELi128ELNS4_4UMMA5MajorE0ELSO_0ELNSN_7ScaleInE0ELSP_0EEEEEENS4_6LayoutISC_NS5_IJNSA_ILi0EEEST_ST_EEEEENS5_IJNS4_10UnderscoreESW_SW_EEEEENS4_13SM90_TMA_LOADENS4_14ComposedLayoutINS4_7SwizzleILi3ELi4ELi3EEENS4_18smem_ptr_flag_bitsILi32EEENSS_INS5_IJNSA_ILi8EEESG_EEENS5_IJSG_SB_EEEEEEEvNS4_8identityESZ_S19_vS1A_EENS_8epilogue10collective18CollectiveEpilogueINS1C_23Sm100TmaWarpSpecializedILi4ELi2ELi16ELb1ELb0EEEJSH_NS5_IJNSS_ISE_SB_EENSS_ISG_SB_EEEEEfSI_fSI_NS1C_6fusion15FusionCallbacksIS1G_NS1K_17LinearCombinationIffffLNS_15FloatRoundStyleE2EEESH_S1J_JEEENS4_5SM1004TMEM4LOAD26SM100_TMEM_LOAD_16dp128b8xESZ_S19_NS4_17SM75_U32x4_LDSM_NENS4_14SM90_TMA_STOREES19_NS4_17SM90_U32x4_STSM_NENS4_39AutoVectorizingCopyWithAssumedAlignmentILi128EEEEEEvvEEEEvNT_6ParamsE)
        /*0038*/ 	.word	0x00000000


	//----- nvinfo : EIATTR_MIN_STACK_SIZE
	.align		4
.L_27:
        /*003c*/ 	.byte	0x04, 0x12
        /*003e*/ 	.short	(.L_29 - .L_28)
	.align		4
.L_28:
        /*0040*/ 	.word	index@(_ZN7cutlass13device_kernelINS_4gemm6kernel13GemmUniversalIN4cute5tupleIJiiiiEEENS1_10collective13CollectiveMmaINS1_35MainloopSm100TmaUmmaWarpSpecializedILi6ELi2ELi4ENS5_IJNS4_1CILi1EEESB_SB_EEEEENS5_IJNSA_ILi64EEENSA_ILi128EEENSA_ILi32EEEEEEfNS5_IJlSB_lEEEfSI_NS4_8TiledMMAINS4_8MMA_AtomIJNS4_17SM100_MMA_TF32_SSINS_10tfloat32_tESM_fLi64ELi128ELNS4_4UMMA5MajorE0ELSO_0ELNSN_7ScaleInE0ELSP_0EEEEEENS4_6LayoutISC_NS5_IJNSA_ILi0EEEST_ST_EEEEENS5_IJNS4_10UnderscoreESW_SW_EEEEENS4_13SM90_TMA_LOADENS4_14ComposedLayoutINS4_7SwizzleILi3ELi4ELi3EEENS4_18smem_ptr_flag_bitsILi32EEENSS_INS5_IJNSA_ILi8EEESG_EEENS5_IJSG_SB_EEEEEEEvNS4_8identityESZ_S19_vS1A_EENS_8epilogue10collective18CollectiveEpilogueINS1C_23Sm100TmaWarpSpecializedILi4ELi2ELi16ELb1ELb0EEEJSH_NS5_IJNSS_ISE_SB_EENSS_ISG_SB_EEEEEfSI_fSI_NS1C_6fusion15FusionCallbacksIS1G_NS1K_17LinearCombinationIffffLNS_15FloatRoundStyleE2EEESH_S1J_JEEENS4_5SM1004TMEM4LOAD26SM100_TMEM_LOAD_16dp128b8xESZ_S19_NS4_17SM75_U32x4_LDSM_NENS4_14SM90_TMA_STOREES19_NS4_17SM90_U32x4_STSM_NENS4_39AutoVectorizingCopyWithAssumedAlignmentILi128EEEEEEvvEEEEvNT_6ParamsE)
        /*0044*/ 	.word	0x00000000
.L_29:


//--------------------- .nv.compat                --------------------------
	.section	.nv.compat,"",@"SHT_CUDA_COMPAT_INFO"
	.align	4
        /*0000*/ 	.byte	0x02, 0x09, 0x01, 0x00, 0x02, 0x02, 0x02, 0x00, 0x02, 0x05, 0x05, 0x00, 0x03, 0x07, 0x01, 0x01
        /*0010*/ 	.byte	0x02, 0x03, 0x01, 0x00, 0x02, 0x06, 0x01, 0x00, 0x04, 0x0b, 0x08, 0x00, 0x09, 0x00, 0x00, 0x00
        /*0020*/ 	.byte	0x00, 0x00, 0x00, 0x00


//--------------------- .nv.info._ZN7cutlass13device_kernelINS_4gemm6kernel13GemmUniversalIN4cute5tupleIJiiiiEEENS1_10collective13CollectiveMmaINS1_35MainloopSm100TmaUmmaWarpSpecializedILi6ELi2ELi4ENS5_IJNS4_1CILi1EEESB_SB_EEEEENS5_IJNSA_ILi64EEENSA_ILi128EEENSA_ILi32EEEEEEfNS5_IJlSB_lEEEfSI_NS4_8TiledMMAINS4_8MMA_AtomIJNS4_17SM100_MMA_TF32_SSINS_10tfloat32_tESM_fLi64ELi128ELNS4_4UMMA5MajorE0ELSO_0ELNSN_7ScaleInE0ELSP_0EEEEEENS4_6LayoutISC_NS5_IJNSA_ILi0EEEST_ST_EEEEENS5_IJNS4_10UnderscoreESW_SW_EEEEENS4_13SM90_TMA_LOADENS4_14ComposedLayoutINS4_7SwizzleILi3ELi4ELi3EEENS4_18smem_ptr_flag_bitsILi32EEENSS_INS5_IJNSA_ILi8EEESG_EEENS5_IJSG_SB_EEEEEEEvNS4_8identityESZ_S19_vS1A_EENS_8epilogue10collective18CollectiveEpilogueINS1C_23Sm100TmaWarpSpecializedILi4ELi2ELi16ELb1ELb0EEEJSH_NS5_IJNSS_ISE_SB_EENSS_ISG_SB_EEEEEfSI_fSI_NS1C_6fusion15FusionCallbacksIS1G_NS1K_17LinearCombinationIffffLNS_15FloatRoundStyleE2EEESH_S1J_JEEENS4_5SM1004TMEM4LOAD26SM100_TMEM_LOAD_16dp128b8xESZ_S19_NS4_17SM75_U32x4_LDSM_NENS4_14SM90_TMA_STOREES19_NS4_17SM90_U32x4_STSM_NENS4_39AutoVectorizingCopyWithAssumedAlignmentILi128EEEEEEvvEEEEvNT_6ParamsE --------------------------
	.section	.nv.info._ZN7cutlass13device_kernelINS_4gemm6kernel13GemmUniversalIN4cute5tupleIJiiiiEEENS1_10collective13CollectiveMmaINS1_35MainloopSm100TmaUmmaWarpSpecializedILi6ELi2ELi4ENS5_IJNS4_1CILi1EEESB_SB_EEEEENS5_IJNSA_ILi64EEENSA_ILi128EEENSA_ILi32EEEEEEfNS5_IJlSB_lEEEfSI_NS4_8TiledMMAINS4_8MMA_AtomIJNS4_17SM100_MMA_TF32_SSINS_10tfloat32_tESM_fLi64ELi128ELNS4_4UMMA5MajorE0ELSO_0ELNSN_7ScaleInE0ELSP_0EEEEEENS4_6LayoutISC_NS5_IJNSA_ILi0EEEST_ST_EEEEENS5_IJNS4_10UnderscoreESW_SW_EEEEENS4_13SM90_TMA_LOADENS4_14ComposedLayoutINS4_7SwizzleILi3ELi4ELi3EEENS4_18smem_ptr_flag_bitsILi32EEENSS_INS5_IJNSA_ILi8EEESG_EEENS5_IJSG_SB_EEEEEEEvNS4_8identityESZ_S19_vS1A_EENS_8epilogue10collective18CollectiveEpilogueINS1C_23Sm100TmaWarpSpecializedILi4ELi2ELi16ELb1ELb0EEEJSH_NS5_IJNSS_ISE_SB_EENSS_ISG_SB_EEEEEfSI_fSI_NS1C_6fusion15FusionCallbacksIS1G_NS1K_17LinearCombinationIffffLNS_15FloatRoundStyleE2EEESH_S1J_JEEENS4_5SM1004TMEM4LOAD26SM100_TMEM_LOAD_16dp128b8xESZ_S19_NS4_17SM75_U32x4_LDSM_NENS4_14SM90_TMA_STOREES19_NS4_17SM90_U32x4_STSM_NENS4_39AutoVectorizingCopyWithAssumedAlignmentILi128EEEEEEvvEEEEvNT_6ParamsE,"",@"SHT_CUDA_INFO"
	.sectionflags	@""
	.align	4


	//----- nvinfo : EIATTR_CUDA_API_VERSION
	.align		4
        /*0000*/ 	.byte	0x04, 0x37
        /*0002*/ 	.short	(.L_31 - .L_30)
.L_30:
        /*0004*/ 	.word	0x00000082


	//----- nvinfo : EIATTR_KPARAM_INFO
	.align		4
.L_31:
        /*0008*/ 	.byte	0x04, 0x17
        /*000a*/ 	.short	(.L_33 - .L_32)
.L_32:
        /*000c*/ 	.word	0x00000000
        /*0010*/ 	.short	0x0000
        /*0012*/ 	.short	0x0000
        /*0014*/ 	.byte	0x00, 0xf0, 0x01, 0x20


	//----- nvinfo : EIATTR_AT_ENTRY_FRAGMENTS
	.align		4
.L_33:
        /*0018*/ 	.byte	0x04, 0x4f
        /*001a*/ 	.short	(.L_35 - .L_34)


	//   ....[0]....
.L_34:
        /*001c*/ 	.word	0x00000006


	//----- nvinfo : EIATTR_RESERVED_SMEM_USED
	.align		4
.L_35:
        /*0020*/ 	.byte	0x01, 0x41
	.zero		2


	//----- nvinfo : EIATTR_SPARSE_MMA_MASK
	.align		4
        /*0024*/ 	.byte	0x03, 0x50
        /*0026*/ 	.short	0x0000


	//----- nvinfo : EIATTR_TCGEN05_1CTA_USED
	.align		4
        /*0028*/ 	.byte	0x01, 0x51
	.zero		2


	//----- nvinfo : EIATTR_MAXREG_COUNT
	.align		4
        /*002c*/ 	.byte	0x03, 0x1b
        /*002e*/ 	.short	0x00ff


	//----- nvinfo : EIATTR_NUM_BARRIERS
	.align		4
        /*0030*/ 	.byte	0x02, 0x4c
        /*0032*/ 	.byte	0x07
	.zero		1


	//----- nvinfo : EIATTR_EXTERNS
	.align		4
        /*0034*/ 	.byte	0x04, 0x0f
        /*0036*/ 	.short	(.L_37 - .L_36)


	//   ....[0]....
	.align		4
.L_36:
        /*0038*/ 	.word	index@(__assertfail)


	//----- nvinfo : EIATTR_MERCURY_ISA_VERSION
	.align		4
.L_37:
        /*003c*/ 	.byte	0x03, 0x5f
        /*003e*/ 	.short	0x0101


	//----- nvinfo : EIATTR_INT_WARP_WIDE_INSTR_OFFSETS
	.align		4
        /*0040*/ 	.byte	0x04, 0x31
        /*0042*/ 	.short	(.L_39 - .L_38)


	//   ....[0]....
.L_38:
        /*0044*/ 	.word	0x00001e20


	//   ....[1]....
        /*0048*/ 	.word	0x000039e0


	//   ....[2]....
        /*004c*/ 	.word	0x00003a10


	//   ....[3]....
        /*0050*/ 	.word	0x00003a60


	//   ....[4]....
        /*0054*/ 	.word	0x00004370


	//   ....[5]....
        /*0058*/ 	.word	0x000043d0


	//   ....[6]....
        /*005c*/ 	.word	0x000044b0


	//   ....[7]....
        /*0060*/ 	.word	0x00004520


	//   ....[8]....
        /*0064*/ 	.word	0x00004630


	//   ....[9]....
        /*0068*/ 	.word	0x000046c0


	//   ....[10]....
        /*006c*/ 	.word	0x00004890


	//   ....[11]....
        /*0070*/ 	.word	0x000049f0


	//----- nvinfo : EIATTR_COOP_GROUP_MASK_REGIDS
	.align		4
.L_39:
        /*0074*/ 	.byte	0x04, 0x29
        /*0076*/ 	.short	(.L_41 - .L_40)


	//   ....[0]....
.L_40:
        /*0078*/ 	.word	0xffffffff


	//   ....[1]....
        /*007c*/ 	.word	0xffffffff


	//   ....[2]....
        /*0080*/ 	.word	0xffffffff


	//   ....[3]....
        /*0084*/ 	.word	0xffffffff


	//   ....[4]....
        /*0088*/ 	.word	0xffffffff


	//   ....[5]....
        /*008c*/ 	.word	0xffffffff


	//   ....[6]....
        /*0090*/ 	.word	0xffffffff


	//   ....[7]....
        /*0094*/ 	.word	0xffffffff


	//   ....[8]....
        /*0098*/ 	.word	0xffffffff


	//   ....[9]....
        /*009c*/ 	.word	0xffffffff


	//   ....[10]....
        /*00a0*/ 	.word	0xffffffff


	//   ....[11]....
        /*00a4*/ 	.word	0xffffffff


	//   ....[12]....
        /*00a8*/ 	.word	0xffffffff


	//----- nvinfo : EIATTR_COOP_GROUP_INSTR_OFFSETS
	.align		4
.L_41:
        /*00ac*/ 	.byte	0x04, 0x28
        /*00ae*/ 	.short	(.L_43 - .L_42)


	//   ....[0]....
.L_42:
        /*00b0*/ 	.word	0x00000090


	//   ....[1]....
        /*00b4*/ 	.word	0x000004d0


	//   ....[2]....
        /*00b8*/ 	.word	0x00000680


	//   ....[3]....
        /*00bc*/ 	.word	0x00000820


	//   ....[4]....
        /*00c0*/ 	.word	0x00000920


	//   ....[5]....
        /*00c4*/ 	.word	0x00000a90


	//   ....[6]....
        /*00c8*/ 	.word	0x00000c30


	//   ....[7]....
        /*00cc*/ 	.word	0x00001d00


	//   ....[8]....
        /*00d0*/ 	.word	0x00002c00


	//   ....[9]....
        /*00d4*/ 	.word	0x00002e10


	//   ....[10]....
        /*00d8*/ 	.word	0x00002e40


	//   ....[11]....
        /*00dc*/ 	.word	0x000038d0


	//   ....[12]....
        /*00e0*/ 	.word	0x00003b00


	//----- nvinfo : EIATTR_VRC_CTA_INIT_COUNT
	.align		4
.L_43:
        /*00e4*/ 	.byte	0x02, 0x4a
        /*00e6*/ 	.byte	0x80
	.zero		1


	//----- nvinfo : EIATTR_SYSCALL_OFFSETS
	.align		4
        /*00e8*/ 	.byte	0x04, 0x46
        /*00ea*/ 	.short	(.L_45 - .L_44)


	//   ....[0]....
.L_44:
        /*00ec*/ 	.word	0x000054b0


	//   ....[1]....
        /*00f0*/ 	.word	0x000055a0


	//   ....[2]....
        /*00f4*/ 	.word	0x00005dd0


	//   ....[3]....
        /*00f8*/ 	.word	0x00006590


	//   ....[4]....
        /*00fc*/ 	.word	0x00006cf0


	//   ....[5]....
        /*0100*/ 	.word	0x00007450


	//----- nvinfo : EIATTR_MBARRIER_INSTR_OFFSETS
	.align		4
.L_45:
        /*0104*/ 	.byte	0x04, 0x39
        /*0106*/ 	.short	(.L_47 - .L_46)


	//   ....[0]....
.L_46:
        /*0108*/ 	.word	0x000005b0
        /*010c*/ 	.word	0x000000ff
        /*0110*/ 	.word	0x00000000
        /*0114*/ 	.short	0x0100
        /*0116*/ 	.byte	0x05
	.zero		1


	//   ....[1]....
        /*0118*/ 	.word	0x000005c0
        /*011c*/ 	.word	0x000000ff
        /*0120*/ 	.word	0x00000030
        /*0124*/ 	.short	0x0100
        /*0126*/ 	.byte	0x05
	.zero		1


	//   ....[2]....
        /*0128*/ 	.word	0x000005d0
        /*012c*/ 	.word	0x000000ff
        /*0130*/ 	.word	0x00000008
        /*0134*/ 	.short	0x0100
        /*0136*/ 	.byte	0x05
	.zero		1


	//   ....[3]....
        /*0138*/ 	.word	0x000005e0
        /*013c*/ 	.word	0x000000ff
        /*0140*/ 	.word	0x00000038
        /*0144*/ 	.short	0x0100
        /*0146*/ 	.byte	0x05
	.zero		1


	//   ....[4]....
        /*0148*/ 	.word	0x000005f0
        /*014c*/ 	.word	0x000000ff
        /*0150*/ 	.word	0x00000010
        /*0154*/ 	.short	0x0100
        /*0156*/ 	.byte	0x05
	.zero		1


	//   ....[5]....
        /*0158*/ 	.word	0x00000600
        /*015c*/ 	.word	0x000000ff
        /*0160*/ 	.word	0x00000040
        /*0164*/ 	.short	0x0100
        /*0166*/ 	.byte	0x05
	.zero		1


	//   ....[6]....
        /*0168*/ 	.word	0x00000610
        /*016c*/ 	.word	0x000000ff
        /*0170*/ 	.word	0x00000018
        /*0174*/ 	.short	0x0100
        /*0176*/ 	.byte	0x05
	.zero		1


	//   ....[7]....
        /*0178*/ 	.word	0x00000620
        /*017c*/ 	.word	0x000000ff
        /*0180*/ 	.word	0x00000048
        /*0184*/ 	.short	0x0100
        /*0186*/ 	.byte	0x05
	.zero		1


	//   ....[8]....
        /*0188*/ 	.word	0x00000630
        /*018c*/ 	.word	0x000000ff
        /*0190*/ 	.word	0x00000020
        /*0194*/ 	.short	0x0100
        /*0196*/ 	.byte	0x05
	.zero		1


	//   ....[9]....
        /*0198*/ 	.word	0x00000640
        /*019c*/ 	.word	0x000000ff
        /*01a0*/ 	.word	0x00000050
        /*01a4*/ 	.short	0x0100
        /*01a6*/ 	.byte	0x05
	.zero		1


	//   ....[10]....
        /*01a8*/ 	.word	0x00000650
        /*01ac*/ 	.word	0x000000ff
        /*01b0*/ 	.word	0x00000028
        /*01b4*/ 	.short	0x0100
        /*01b6*/ 	.byte	0x05
	.zero		1


	//   ....[11]....
        /*01b8*/ 	.word	0x00000660
        /*01bc*/ 	.word	0x000000ff
        /*01c0*/ 	.word	0x00000058
        /*01c4*/ 	.short	0x0100
        /*01c6*/ 	.byte	0x05
	.zero		1


	//   ....[12]....
        /*01c8*/ 	.word	0x00000790
        /*01cc*/ 	.word	0x000000ff
        /*01d0*/ 	.word	0x00000060
        /*01d4*/ 	.short	0x0100
        /*01d6*/ 	.byte	0x07
	.zero		1


	//   ....[13]....
        /*01d8*/ 	.word	0x000007a0
        /*01dc*/ 	.word	0x000000ff
        /*01e0*/ 	.word	0x00000080
        /*01e4*/ 	.short	0x0100
        /*01e6*/ 	.byte	0x07
	.zero		1


	//   ....[14]....
        /*01e8*/ 	.word	0x000007b0
        /*01ec*/ 	.word	0x000000ff
        /*01f0*/ 	.word	0x00000068
        /*01f4*/ 	.short	0x0100
        /*01f6*/ 	.byte	0x07
	.zero		1


	//   ....[15]....
        /*01f8*/ 	.word	0x000007c0
        /*01fc*/ 	.word	0x000000ff
        /*0200*/ 	.word	0x00000088
        /*0204*/ 	.short	0x0100
        /*0206*/ 	.byte	0x07
	.zero		1


	//   ....[16]....
        /*0208*/ 	.word	0x000007d0
        /*020c*/ 	.word	0x000000ff
        /*0210*/ 	.word	0x00000070
        /*0214*/ 	.short	0x0100
        /*0216*/ 	.byte	0x07
	.zero		1


	//   ....[17]....
        /*0218*/ 	.word	0x000007e0
        /*021c*/ 	.word	0x000000ff
        /*0220*/ 	.word	0x00000090
        /*0224*/ 	.short	0x0100
        /*0226*/ 	.byte	0x07
	.zero		1


	//   ....[18]....
        /*0228*/ 	.word	0x000007f0
        /*022c*/ 	.word	0x000000ff
        /*0230*/ 	.word	0x00000078
        /*0234*/ 	.short	0x0100
        /*0236*/ 	.byte	0x07
	.zero		1


	//   ....[19]....
        /*0238*/ 	.word	0x00000800
        /*023c*/ 	.word	0x000000ff
        /*0240*/ 	.word	0x00000098
        /*0244*/ 	.short	0x0100
        /*0246*/ 	.byte	0x07
	.zero		1


	//   ....[20]....
        /*0248*/ 	.word	0x000008f0
        /*024c*/ 	.word	0x000000ff
        /*0250*/ 	.word	0x000000a0
        /*0254*/ 	.short	0x0100
        /*0256*/ 	.byte	0x05
	.zero		1


	//   ....[21]....
        /*0258*/ 	.word	0x00000900
        /*025c*/ 	.word	0x000000ff
        /*0260*/ 	.word	0x000000a8
        /*0264*/ 	.short	0x0100
        /*0266*/ 	.byte	0x05
	.zero		1


	//   ....[22]....
        /*0268*/ 	.word	0x00000a40
        /*026c*/ 	.word	0x000000ff
        /*0270*/ 	.word	0x000000b0
        /*0274*/ 	.short	0x0100
        /*0276*/ 	.byte	0x05
	.zero		1


	//   ....[23]....
        /*0278*/ 	.word	0x00000a50
        /*027c*/ 	.word	0x000000ff
        /*0280*/ 	.word	0x000000c0
        /*0284*/ 	.short	0x0100
        /*0286*/ 	.byte	0x05
	.zero		1


	//   ....[24]....
        /*0288*/ 	.word	0x00000a60
        /*028c*/ 	.word	0x000000ff
        /*0290*/ 	.word	0x000000b8
        /*0294*/ 	.short	0x0100
        /*0296*/ 	.byte	0x05
	.zero		1


	//   ....[25]....
        /*0298*/ 	.word	0x00000a70
        /*029c*/ 	.word	0x000000ff
        /*02a0*/ 	.word	0x000000c8
        /*02a4*/ 	.short	0x0100
        /*02a6*/ 	.byte	0x05
	.zero		1


	//   ....[26]....
        /*02a8*/ 	.word	0x00000ba0
        /*02ac*/ 	.word	0x000000ff
        /*02b0*/ 	.word	0x000000d0
        /*02b4*/ 	.short	0x0100
        /*02b6*/ 	.byte	0x07
	.zero		1


	//   ....[27]....
        /*02b8*/ 	.word	0x00000bb0
        /*02bc*/ 	.word	0x000000ff
        /*02c0*/ 	.word	0x000000f0
        /*02c4*/ 	.short	0x0100
        /*02c6*/ 	.byte	0x07
	.zero		1


	//   ....[28]....
        /*02c8*/ 	.word	0x00000bc0
        /*02cc*/ 	.word	0x000000ff
        /*02d0*/ 	.word	0x000000d8
        /*02d4*/ 	.short	0x0100
        /*02d6*/ 	.byte	0x07
	.zero		1


	//   ....[29]....
        /*02d8*/ 	.word	0x00000bd0
        /*02dc*/ 	.word	0x000000ff
        /*02e0*/ 	.word	0x000000f8
        /*02e4*/ 	.short	0x0100
        /*02e6*/ 	.byte	0x07
	.zero		1


	//   ....[30]....
        /*02e8*/ 	.word	0x00000be0
        /*02ec*/ 	.word	0x000000ff
        /*02f0*/ 	.word	0x000000e0
        /*02f4*/ 	.short	0x0100
        /*02f6*/ 	.byte	0x07
	.zero		1


	//   ....[31]....
        /*02f8*/ 	.word	0x00000bf0
        /*02fc*/ 	.word	0x000000ff
        /*0300*/ 	.word	0x00000100
        /*0304*/ 	.short	0x0100
        /*0306*/ 	.byte	0x07
	.zero		1


	//   ....[32]....
        /*0308*/ 	.word	0x00000c00
        /*030c*/ 	.word	0x000000ff
        /*0310*/ 	.word	0x000000e8
        /*0314*/ 	.short	0x0100
        /*0316*/ 	.byte	0x07
	.zero		1


	//   ....[33]....
        /*0318*/ 	.word	0x00000c10
        /*031c*/ 	.word	0x000000ff
        /*0320*/ 	.word	0x00000108
        /*0324*/ 	.short	0x0100
        /*0326*/ 	.byte	0x07
	.zero		1


	//   ....[34]....
        /*0328*/ 	.word	0x00000d00
        /*032c*/ 	.word	0x000000ff
        /*0330*/ 	.word	0x00000110
        /*0334*/ 	.short	0x0100
        /*0336*/ 	.byte	0x05
	.zero		1


	//   ....[35]....
        /*0338*/ 	.word	0x00000d10
        /*033c*/ 	.word	0x000000ff
        /*0340*/ 	.word	0x00000120
        /*0344*/ 	.short	0x0100
        /*0346*/ 	.byte	0x05
	.zero		1


	//   ....[36]....
        /*0348*/ 	.word	0x00000d20
        /*034c*/ 	.word	0x000000ff
        /*0350*/ 	.word	0x00000118
        /*0354*/ 	.short	0x0100
        /*0356*/ 	.byte	0x05
	.zero		1


	//   ....[37]....
        /*0358*/ 	.word	0x00000d30
        /*035c*/ 	.word	0x000000ff
        /*0360*/ 	.word	0x00000128
        /*0364*/ 	.short	0x0100
        /*0366*/ 	.byte	0x05
	.zero		1


	//   ....[38]....
        /*0368*/ 	.word	0x00001600
        /*036c*/ 	.word	0x00000002
        /*0370*/ 	.word	0x00000120
        /*0374*/ 	.short	0x010a
        /*0376*/ 	.byte	0xff
	.zero		1


	//   ....[39]....
        /*0378*/ 	.word	0x00001630
        /*037c*/ 	.word	0x00000002
        /*0380*/ 	.word	0x00000110
        /*0384*/ 	.short	0x0101
        /*0386*/ 	.byte	0xff
	.zero		1


	//   ....[40]....
        /*0388*/ 	.word	0x00001700
        /*038c*/ 	.word	0x000000ff
        /*0390*/ 	.word	0x00000030
        /*0394*/ 	.short	0x010a
        /*0396*/ 	.byte	0x08
	.zero		1


	//   ....[41]....
        /*0398*/ 	.word	0x000017a0
        /*039c*/ 	.word	0x000000ff
        /*03a0*/ 	.word	0x00000030
        /*03a4*/ 	.short	0x010a
        /*03a6*/ 	.byte	0x21
	.zero		1


	//   ....[42]....
        /*03a8*/ 	.word	0x000018f0
        /*03ac*/ 	.word	0x000000ff
        /*03b0*/ 	.word	0x00000030
        /*03b4*/ 	.short	0x010a
        /*03b6*/ 	.byte	0x08
	.zero		1


	//   ....[43]....
        /*03b8*/ 	.word	0x00001a00
        /*03bc*/ 	.word	0x000000ff
        /*03c0*/ 	.word	0x000000a8
        /*03c4*/ 	.short	0x0101
        /*03c6*/ 	.byte	0x04
	.zero		1


	//   ....[44]....
        /*03c8*/ 	.word	0x00001a20
        /*03cc*/ 	.word	0x000000ff
        /*03d0*/ 	.word	0x00000030
        /*03d4*/ 	.short	0x010a
        /*03d6*/ 	.byte	0x08
	.zero		1


	//   ....[45]....
        /*03d8*/ 	.word	0x00001aa0
        /*03dc*/ 	.word	0x000000ff
        /*03e0*/ 	.word	0x00000030
        /*03e4*/ 	.short	0x010a
        /*03e6*/ 	.byte	0x11
	.zero		1


	//   ....[46]....
        /*03e8*/ 	.word	0x00001bf0
        /*03ec*/ 	.word	0x000000ff
        /*03f0*/ 	.word	0x00000030
        /*03f4*/ 	.short	0x010a
        /*03f6*/ 	.byte	0x08
	.zero		1


	//   ....[47]....
        /*03f8*/ 	.word	0x00001d30
        /*03fc*/ 	.word	0x00000002
        /*0400*/ 	.word	0x000000b0
        /*0404*/ 	.short	0x010a
        /*0406*/ 	.byte	0xff
	.zero		1


	//   ....[48]....
        /*0408*/ 	.word	0x00001df0
        /*040c*/ 	.word	0x00000002
        /*0410*/ 	.word	0x00000000
        /*0414*/ 	.short	0x0101
        /*0416*/ 	.byte	0xff
	.zero		1


	//   ....[49]....
        /*0418*/ 	.word	0x00002350
        /*041c*/ 	.word	0x000000ff
        /*0420*/ 	.word	0x00000000
        /*0424*/ 	.short	0x010a
        /*0426*/ 	.byte	0x05
	.zero		1


	//   ....[50]....
        /*0428*/ 	.word	0x000023e0
        /*042c*/ 	.word	0x000000ff
        /*0430*/ 	.word	0x00000000
        /*0434*/ 	.short	0x010a
        /*0436*/ 	.byte	0x05
	.zero		1


	//   ....[51]....
        /*0438*/ 	.word	0x00002470
        /*043c*/ 	.word	0x000000ff
        /*0440*/ 	.word	0x00000000
        /*0444*/ 	.short	0x010a
        /*0446*/ 	.byte	0x05
	.zero		1


	//   ....[52]....
        /*0448*/ 	.word	0x00002500
        /*044c*/ 	.word	0x000000ff
        /*0450*/ 	.word	0x00000000
        /*0454*/ 	.short	0x010a
        /*0456*/ 	.byte	0x05
	.zero		1


	//   ....[53]....
        /*0458*/ 	.word	0x00002590
        /*045c*/ 	.word	0x000000ff
        /*0460*/ 	.word	0x00000000
        /*0464*/ 	.short	0x010a
        /*0466*/ 	.byte	0x05
	.zero		1


	//   ....[54]....
        /*0468*/ 	.word	0x00002630
        /*046c*/ 	.word	0x00000000
        /*0470*/ 	.word	0x00000000
        /*0474*/ 	.short	0x010a
        /*0476*/ 	.byte	0xff
	.zero		1


	//   ....[55]....
        /*0478*/ 	.word	0x00002750
        /*047c*/ 	.word	0x00000000
        /*0480*/ 	.word	0x00000110
        /*0484*/ 	.short	0x010a
        /*0486*/ 	.byte	0xff
	.zero		1


	//   ....[56]....
        /*0488*/ 	.word	0x000027c0
        /*048c*/ 	.word	0x00000000
        /*0490*/ 	.word	0x00000000
        /*0494*/ 	.short	0x0101
        /*0496*/ 	.byte	0xff
	.zero		1


	//   ....[57]....
        /*0498*/ 	.word	0x000027e0
        /*049c*/ 	.word	0x000000ff
        /*04a0*/ 	.word	0x000000c0
        /*04a4*/ 	.short	0x010a
        /*04a6*/ 	.byte	0x05
	.zero		1


	//   ....[58]....
        /*04a8*/ 	.word	0x00002900
        /*04ac*/ 	.word	0x00000000
        /*04b0*/ 	.word	0x000000b0
        /*04b4*/ 	.short	0x010a
        /*04b6*/ 	.byte	0xff
	.zero		1


	//   ....[59]....
        /*04b8*/ 	.word	0x00002a00
        /*04bc*/ 	.word	0x00000000
        /*04c0*/ 	.word	0x00000000
        /*04c4*/ 	.short	0x0101
        /*04c6*/ 	.byte	0xff
	.zero		1


	//   ....[60]....
        /*04c8*/ 	.word	0x00002a90
        /*04cc*/ 	.word	0x000000ff
        /*04d0*/ 	.word	0x000000c0
        /*04d4*/ 	.short	0x0106
        /*04d6*/ 	.byte	0x05
	.zero		1


	//   ....[61]....
        /*04d8*/ 	.word	0x00002ab0
        /*04dc*/ 	.word	0x000000ff
        /*04e0*/ 	.word	0x000000c0
        /*04e4*/ 	.short	0x010a
        /*04e6*/ 	.byte	0x05
	.zero		1


	//   ....[62]....
        /*04e8*/ 	.word	0x00002b40
        /*04ec*/ 	.word	0x000000ff
        /*04f0*/ 	.word	0x000000c0
        /*04f4*/ 	.short	0x0106
        /*04f6*/ 	.byte	0x04
	.zero		1


	//   ....[63]....
        /*04f8*/ 	.word	0x00002b80
        /*04fc*/ 	.word	0x00000000
        /*0500*/ 	.word	0x000000c0
        /*0504*/ 	.short	0x010a
        /*0506*/ 	.byte	0xff
	.zero		1


	//   ....[64]....
        /*0508*/ 	.word	0x000030c0
        /*050c*/ 	.word	0x00000000
        /*0510*/ 	.word	0x000000b0
        /*0514*/ 	.short	0x010a
        /*0516*/ 	.byte	0xff
	.zero		1


	//   ....[65]....
        /*0518*/ 	.word	0x000031c0
        /*051c*/ 	.word	0x00000003
        /*0520*/ 	.word	0x00000000
        /*0524*/ 	.short	0x0101
        /*0526*/ 	.byte	0xff
	.zero		1


	//   ....[66]....
        /*0528*/ 	.word	0x000031d0
        /*052c*/ 	.word	0x000000ff
        /*0530*/ 	.word	0x00000000
        /*0534*/ 	.short	0x010a
        /*0536*/ 	.byte	0x06
	.zero		1


	//   ....[67]....
        /*0538*/ 	.word	0x00003250
        /*053c*/ 	.word	0x000000ff
        /*0540*/ 	.word	0x000000f0
        /*0544*/ 	.short	0x010a
        /*0546*/ 	.byte	0x07
	.zero		1


	//   ....[68]....
        /*0548*/ 	.word	0x00003330
        /*054c*/ 	.word	0x000000ff
        /*0550*/ 	.word	0x00000000
        /*0554*/ 	.short	0x010a
        /*0556*/ 	.byte	0x06
	.zero		1


	//   ....[69]....
        /*0558*/ 	.word	0x00003460
        /*055c*/ 	.word	0x000000ff
        /*0560*/ 	.word	0x00000000
        /*0564*/ 	.short	0x010a
        /*0566*/ 	.byte	0x1a
	.zero		1


	//   ....[70]....
        /*0568*/ 	.word	0x00003700
        /*056c*/ 	.word	0x000000ff
        /*0570*/ 	.word	0x00000000
        /*0574*/ 	.short	0x010a
        /*0576*/ 	.byte	0x06
	.zero		1


	//   ....[71]....
        /*0578*/ 	.word	0x00003790
        /*057c*/ 	.word	0x000000ff
        /*0580*/ 	.word	0x00000000
        /*0584*/ 	.short	0x010a
        /*0586*/ 	.byte	0x06
	.zero		1


	//   ....[72]....
        /*0588*/ 	.word	0x00003820
        /*058c*/ 	.word	0x000000ff
        /*0590*/ 	.word	0x00000000
        /*0594*/ 	.short	0x010a
        /*0596*/ 	.byte	0x06
	.zero		1


	//   ....[73]....
        /*0598*/ 	.word	0x000038b0
        /*059c*/ 	.word	0x000000ff
        /*05a0*/ 	.word	0x00000000
        /*05a4*/ 	.short	0x010a
        /*05a6*/ 	.byte	0x07
	.zero		1


	//   ....[74]....
        /*05a8*/ 	.word	0x00003d20
        /*05ac*/ 	.word	0x00000000
        /*05b0*/ 	.word	0x000000b0
        /*05b4*/ 	.short	0x010a
        /*05b6*/ 	.byte	0xff
	.zero		1


	//   ....[75]....
        /*05b8*/ 	.word	0x00003de0
        /*05bc*/ 	.word	0x00000000
        /*05c0*/ 	.word	0x00000000
        /*05c4*/ 	.short	0x0101
        /*05c6*/ 	.byte	0xff
	.zero		1


	//   ....[76]....
        /*05c8*/ 	.word	0x00004100
        /*05cc*/ 	.word	0x000000ff
        /*05d0*/ 	.word	0x000000a8
        /*05d4*/ 	.short	0x010a
        /*05d6*/ 	.byte	0x07
	.zero		1


	//   ....[77]....
        /*05d8*/ 	.word	0x000042f0
        /*05dc*/ 	.word	0x000000ff
        /*05e0*/ 	.word	0x00000080
        /*05e4*/ 	.short	0x010a
        /*05e6*/ 	.byte	0x07
	.zero		1


	//   ....[78]....
        /*05e8*/ 	.word	0x00004460
        /*05ec*/ 	.word	0x000000ff
        /*05f0*/ 	.word	0x00000060
        /*05f4*/ 	.short	0x010b
        /*05f6*/ 	.byte	0x07
	.zero		1


	//   ....[79]....
        /*05f8*/ 	.word	0x00004470
        /*05fc*/ 	.word	0x000000ff
        /*0600*/ 	.word	0x00000000
        /*0604*/ 	.short	0x0101
        /*0606*/ 	.byte	0x08
	.zero		1


	//   ....[80]....
        /*0608*/ 	.word	0x00004480
        /*060c*/ 	.word	0x000000ff
        /*0610*/ 	.word	0x00000088
        /*0614*/ 	.short	0x010a
        /*0616*/ 	.byte	0x07
	.zero		1


	//   ....[81]....
        /*0618*/ 	.word	0x000045d0
        /*061c*/ 	.word	0x000000ff
        /*0620*/ 	.word	0x00000068
        /*0624*/ 	.short	0x010b
        /*0626*/ 	.byte	0x07
	.zero		1


	//   ....[82]....
        /*0628*/ 	.word	0x000045e0
        /*062c*/ 	.word	0x000000ff
        /*0630*/ 	.word	0x00000000
        /*0634*/ 	.short	0x0101
        /*0636*/ 	.byte	0x08
	.zero		1


	//   ....[83]....
        /*0638*/ 	.word	0x000045f0
        /*063c*/ 	.word	0x000000ff
        /*0640*/ 	.word	0x00000090
        /*0644*/ 	.short	0x010a
        /*0646*/ 	.byte	0x07
	.zero		1


	//   ....[84]....
        /*0648*/ 	.word	0x00004770
        /*064c*/ 	.word	0x000000ff
        /*0650*/ 	.word	0x00000070
        /*0654*/ 	.short	0x010b
        /*0656*/ 	.byte	0x07
	.zero		1


	//   ....[85]....
        /*0658*/ 	.word	0x000047b0
        /*065c*/ 	.word	0x000000ff
        /*0660*/ 	.word	0x00000000
        /*0664*/ 	.short	0x0101
        /*0666*/ 	.byte	0x08
	.zero		1


	//   ....[86]....
        /*0668*/ 	.word	0x000047f0
        /*066c*/ 	.word	0x000000ff
        /*0670*/ 	.word	0x00000098
        /*0674*/ 	.short	0x010a
        /*0676*/ 	.byte	0x07
	.zero		1


	//   ....[87]....
        /*0678*/ 	.word	0x00004a30
        /*067c*/ 	.word	0x000000ff
        /*0680*/ 	.word	0x00000078
        /*0684*/ 	.short	0x010b
        /*0686*/ 	.byte	0x07
	.zero		1


	//   ....[88]....
        /*0688*/ 	.word	0x00004a50
        /*068c*/ 	.word	0x000000ff
        /*0690*/ 	.word	0x00000000
        /*0694*/ 	.short	0x0101
        /*0696*/ 	.byte	0x0d
	.zero		1


	//   ....[89]....
        /*0698*/ 	.word	0x00004a80
        /*069c*/ 	.word	0x000000ff
        /*06a0*/ 	.word	0x00000080
        /*06a4*/ 	.short	0x010a
        /*06a6*/ 	.byte	0x07
	.zero		1


	//   ....[90]....
        /*06a8*/ 	.word	0x00004aa0
        /*06ac*/ 	.word	0x000000ff
        /*06b0*/ 	.word	0x00000088
        /*06b4*/ 	.short	0x010a
        /*06b6*/ 	.byte	0x07
	.zero		1


	//   ....[91]....
        /*06b8*/ 	.word	0x00004ac0
        /*06bc*/ 	.word	0x000000ff
        /*06c0*/ 	.word	0x00000090
        /*06c4*/ 	.short	0x010a
        /*06c6*/ 	.byte	0x07
	.zero		1


	//   ....[92]....
        /*06c8*/ 	.word	0x00004b00
        /*06cc*/ 	.word	0x00000000
        /*06d0*/ 	.word	0x00000098
        /*06d4*/ 	.short	0x010a
        /*06d6*/ 	.byte	0xff
	.zero		1


	//   ....[93]....
        /*06d8*/ 	.word	0x00004e70
        /*06dc*/ 	.word	0x00000000
        /*06e0*/ 	.word	0x000000b0
        /*06e4*/ 	.short	0x010a
        /*06e6*/ 	.byte	0xff
	.zero		1


	//   ....[94]....
        /*06e8*/ 	.word	0x00004f80
        /*06ec*/ 	.word	0x00000000
        /*06f0*/ 	.word	0x00000000
        /*06f4*/ 	.short	0x0101
        /*06f6*/ 	.byte	0xff
	.zero		1


	//   ....[95]....
        /*06f8*/ 	.word	0x00005a00
        /*06fc*/ 	.word	0x000000ff
        /*0700*/ 	.word	0x00000060
        /*0704*/ 	.short	0x010a
        /*0706*/ 	.byte	0x30
	.zero		1


	//   ....[96]....
        /*0708*/ 	.word	0x00005a40
        /*070c*/ 	.word	0x00000056
        /*0710*/ 	.word	0x000000d0
        /*0714*/ 	.short	0x010a
        /*0716*/ 	.byte	0xff
	.zero		1


	//   ....[97]....
        /*0718*/ 	.word	0x00005bb0
        /*071c*/ 	.word	0x000000ff
        /*0720*/ 	.word	0x00000060
        /*0724*/ 	.short	0x010a
        /*0726*/ 	.byte	0x30
	.zero		1


	//   ....[98]....
        /*0728*/ 	.word	0x00005cb0
        /*072c*/ 	.word	0x00000056
        /*0730*/ 	.word	0x000000d0
        /*0734*/ 	.short	0x010a
        /*0736*/ 	.byte	0xff
	.zero		1


	//   ....[99]....
        /*0738*/ 	.word	0x000062b0
        /*073c*/ 	.word	0x00000000
        /*0740*/ 	.word	0x00000000
        /*0744*/ 	.short	0x0101
        /*0746*/ 	.byte	0xff
	.zero		1


	//   ....[100]....
        /*0748*/ 	.word	0x000062c0
        /*074c*/ 	.word	0x00000002
        /*0750*/ 	.word	0x00000060
        /*0754*/ 	.short	0x010a
        /*0756*/ 	.byte	0xff
	.zero		1


	//   ....[101]....
        /*0758*/ 	.word	0x00006390
        /*075c*/ 	.word	0x00000002
        /*0760*/ 	.word	0x00000060
        /*0764*/ 	.short	0x010a
        /*0766*/ 	.byte	0xff
	.zero		1


	//   ....[102]....
        /*0768*/ 	.word	0x00006a10
        /*076c*/ 	.word	0x00000010
        /*0770*/ 	.word	0x00000000
        /*0774*/ 	.short	0x0101
        /*0776*/ 	.byte	0xff
	.zero		1


	//   ....[103]....
        /*0778*/ 	.word	0x00006a30
        /*077c*/ 	.word	0x00000000
        /*0780*/ 	.word	0x00000060
        /*0784*/ 	.short	0x010a
        /*0786*/ 	.byte	0xff
	.zero		1


	//   ....[104]....
        /*0788*/ 	.word	0x00006af0
        /*078c*/ 	.word	0x00000000
        /*0790*/ 	.word	0x00000060
        /*0794*/ 	.short	0x010a
        /*0796*/ 	.byte	0xff
	.zero		1


	//   ....[105]....
        /*0798*/ 	.word	0x00007170
        /*079c*/ 	.word	0x00000010
        /*07a0*/ 	.word	0x00000000
        /*07a4*/ 	.short	0x0101
        /*07a6*/ 	.byte	0xff
	.zero		1


	//   ....[106]....
        /*07a8*/ 	.word	0x00007190
        /*07ac*/ 	.word	0x00000002
        /*07b0*/ 	.word	0x00000060
        /*07b4*/ 	.short	0x010a
        /*07b6*/ 	.byte	0xff
	.zero		1


	//   ....[107]....
        /*07b8*/ 	.word	0x00007250
        /*07bc*/ 	.word	0x00000002
        /*07c0*/ 	.word	0x00000060
        /*07c4*/ 	.short	0x010a
        /*07c6*/ 	.byte	0xff
	.zero		1


	//   ....[108]....
        /*07c8*/ 	.word	0x000074f0
        /*07cc*/ 	.word	0x000000ff
        /*07d0*/ 	.word	0x00000000
        /*07d4*/ 	.short	0x0101
        /*07d6*/ 	.byte	0x05
	.zero		1


	//   ....[109]....
        /*07d8*/ 	.word	0x00007930
        /*07dc*/ 	.word	0x00000000
        /*07e0*/ 	.word	0x00000000
        /*07e4*/ 	.short	0x0101
        /*07e6*/ 	.byte	0xff
	.zero		1


	//   ....[110]....
        /*07e8*/ 	.word	0x00007ba0
        /*07ec*/ 	.word	0x000000ff
        /*07f0*/ 	.word	0x00000000
        /*07f4*/ 	.short	0x0101
        /*07f6*/ 	.byte	0x04
	.zero		1


	//   ....[111]....
        /*07f8*/ 	.word	0x00007bc0
        /*07fc*/ 	.word	0x00000002
        /*0800*/ 	.word	0x00000120
        /*0804*/ 	.short	0x010a
        /*0806*/ 	.byte	0xff
	.zero		1


	//   ....[112]....
        /*0808*/ 	.word	0x00007c20
        /*080c*/ 	.word	0x00000002
        /*0810*/ 	.word	0x00000030
        /*0814*/ 	.short	0x010a
        /*0816*/ 	.byte	0xff
	.zero		1


	//   ....[113]....
        /*0818*/ 	.word	0x00007c80
        /*081c*/ 	.word	0x00000002
        /*0820*/ 	.word	0x00000030
        /*0824*/ 	.short	0x010a
        /*0826*/ 	.byte	0xff
	.zero		1


	//   ....[114]....
        /*0828*/ 	.word	0x00007cd0
        /*082c*/ 	.word	0x00000002
        /*0830*/ 	.word	0x000000b0
        /*0834*/ 	.short	0x010a
        /*0836*/ 	.byte	0xff
	.zero		1


	//   ....[115]....
        /*0838*/ 	.word	0x00007d30
        /*083c*/ 	.word	0x00000000
        /*0840*/ 	.word	0x00000000
        /*0844*/ 	.short	0x010a
        /*0846*/ 	.byte	0xff
	.zero		1


	//   ....[116]....
        /*0848*/ 	.word	0x00007d90
        /*084c*/ 	.word	0x00000000
        /*0850*/ 	.word	0x00000000
        /*0854*/ 	.short	0x010a
        /*0856*/ 	.byte	0xff
	.zero		1


	//   ....[117]....
        /*0858*/ 	.word	0x00007df0
        /*085c*/ 	.word	0x00000000
        /*0860*/ 	.word	0x00000000
        /*0864*/ 	.short	0x010a
        /*0866*/ 	.byte	0xff
	.zero		1


	//   ....[118]....
        /*0868*/ 	.word	0x00007e50
        /*086c*/ 	.word	0x00000000
        /*0870*/ 	.word	0x00000000
        /*0874*/ 	.short	0x010a
        /*0876*/ 	.byte	0xff
	.zero		1


	//   ....[119]....
        /*0878*/ 	.word	0x00007eb0
        /*087c*/ 	.word	0x00000000
        /*0880*/ 	.word	0x00000000
        /*0884*/ 	.short	0x010a
        /*0886*/ 	.byte	0xff
	.zero		1


	//   ....[120]....
        /*0888*/ 	.word	0x00007f00
        /*088c*/ 	.word	0x00000000
        /*0890*/ 	.word	0x00000110
        /*0894*/ 	.short	0x010a
        /*0896*/ 	.byte	0xff
	.zero		1


	//   ....[121]....
        /*0898*/ 	.word	0x00007f60
        /*089c*/ 	.word	0x00000000
        /*08a0*/ 	.word	0x000000c0
        /*08a4*/ 	.short	0x010a
        /*08a6*/ 	.byte	0xff
	.zero		1


	//   ....[122]....
        /*08a8*/ 	.word	0x00007fb0
        /*08ac*/ 	.word	0x00000000
        /*08b0*/ 	.word	0x000000b0
        /*08b4*/ 	.short	0x010a
        /*08b6*/ 	.byte	0xff
	.zero		1


	//   ....[123]....
        /*08b8*/ 	.word	0x00008010
        /*08bc*/ 	.word	0x00000000
        /*08c0*/ 	.word	0x000000c0
        /*08c4*/ 	.short	0x010a
        /*08c6*/ 	.byte	0xff
	.zero		1


	//   ....[124]....
        /*08c8*/ 	.word	0x00008060
        /*08cc*/ 	.word	0x00000000
        /*08d0*/ 	.word	0x000000b0
        /*08d4*/ 	.short	0x010a
        /*08d6*/ 	.byte	0xff
	.zero		1


	//   ....[125]....
        /*08d8*/ 	.word	0x000080c0
        /*08dc*/ 	.word	0x00000002
        /*08e0*/ 	.word	0x000000f0
        /*08e4*/ 	.short	0x010a
        /*08e6*/ 	.byte	0xff
	.zero		1


	//   ....[126]....
        /*08e8*/ 	.word	0x00008120
        /*08ec*/ 	.word	0x00000000
        /*08f0*/ 	.word	0x00000000
        /*08f4*/ 	.short	0x010a
        /*08f6*/ 	.byte	0xff
	.zero		1


	//   ....[127]....
        /*08f8*/ 	.word	0x00008180
        /*08fc*/ 	.word	0x00000000
        /*0900*/ 	.word	0x00000000
        /*0904*/ 	.short	0x010a
        /*0906*/ 	.byte	0xff
	.zero		1


	//   ....[128]....
        /*0908*/ 	.word	0x000081e0
        /*090c*/ 	.word	0x00000000
        /*0910*/ 	.word	0x00000000
        /*0914*/ 	.short	0x010a
        /*0916*/ 	.byte	0xff
	.zero		1


	//   ....[129]....
        /*0918*/ 	.word	0x00008240
        /*091c*/ 	.word	0x00000000
        /*0920*/ 	.word	0x00000000
        /*0924*/ 	.short	0x010a
        /*0926*/ 	.byte	0xff
	.zero		1


	//   ....[130]....
        /*0928*/ 	.word	0x000082a0
        /*092c*/ 	.word	0x00000000
        /*0930*/ 	.word	0x00000000
        /*0934*/ 	.short	0x010a
        /*0936*/ 	.byte	0xff
	.zero		1


	//   ....[131]....
        /*0938*/ 	.word	0x000082f0
        /*093c*/ 	.word	0x00000000
        /*0940*/ 	.word	0x000000b0
        /*0944*/ 	.short	0x010a
        /*0946*/ 	.byte	0xff
	.zero		1


	//   ....[132]....
        /*0948*/ 	.word	0x00008350
        /*094c*/ 	.word	0x00000000
        /*0950*/ 	.word	0x000000a8
        /*0954*/ 	.short	0x010a
        /*0956*/ 	.byte	0xff
	.zero		1


	//   ....[133]....
        /*0958*/ 	.word	0x000083b0
        /*095c*/ 	.word	0x00000000
        /*0960*/ 	.word	0x00000080
        /*0964*/ 	.short	0x010a
        /*0966*/ 	.byte	0xff
	.zero		1


	//   ....[134]....
        /*0968*/ 	.word	0x00008410
        /*096c*/ 	.word	0x00000000
        /*0970*/ 	.word	0x00000088
        /*0974*/ 	.short	0x010a
        /*0976*/ 	.byte	0xff
	.zero		1


	//   ....[135]....
        /*0978*/ 	.word	0x00008470
        /*097c*/ 	.word	0x00000000
        /*0980*/ 	.word	0x00000090
        /*0984*/ 	.short	0x010a
        /*0986*/ 	.byte	0xff
	.zero		1


	//   ....[136]....
        /*0988*/ 	.word	0x000084d0
        /*098c*/ 	.word	0x00000000
        /*0990*/ 	.word	0x00000098
        /*0994*/ 	.short	0x010a
        /*0996*/ 	.byte	0xff
	.zero		1


	//   ....[137]....
        /*0998*/ 	.word	0x00008530
        /*099c*/ 	.word	0x00000000
        /*09a0*/ 	.word	0x00000080
        /*09a4*/ 	.short	0x010a
        /*09a6*/ 	.byte	0xff
	.zero		1


	//   ....[138]....
        /*09a8*/ 	.word	0x00008590
        /*09ac*/ 	.word	0x00000000
        /*09b0*/ 	.word	0x00000088
        /*09b4*/ 	.short	0x010a
        /*09b6*/ 	.byte	0xff
	.zero		1


	//   ....[139]....
        /*09b8*/ 	.word	0x000085f0
        /*09bc*/ 	.word	0x00000000
        /*09c0*/ 	.word	0x00000090
        /*09c4*/ 	.short	0x010a
        /*09c6*/ 	.byte	0xff
	.zero		1


	//   ....[140]....
        /*09c8*/ 	.word	0x00008640
        /*09cc*/ 	.word	0x00000000
        /*09d0*/ 	.word	0x000000b0
        /*09d4*/ 	.short	0x010a
        /*09d6*/ 	.byte	0xff
	.zero		1


	//   ....[141]....
        /*09d8*/ 	.word	0x000086a0
        /*09dc*/ 	.word	0x00000000
        /*09e0*/ 	.word	0x00000060
        /*09e4*/ 	.short	0x010a
        /*09e6*/ 	.byte	0xff
	.zero		1


	//   ....[142]....
        /*09e8*/ 	.word	0x000086f0
        /*09ec*/ 	.word	0x00000056
        /*09f0*/ 	.word	0x000000d0
        /*09f4*/ 	.short	0x010a
        /*09f6*/ 	.byte	0xff
	.zero		1


	//   ....[143]....
        /*09f8*/ 	.word	0x00008740
        /*09fc*/ 	.word	0x00000002
        /*0a00*/ 	.word	0x00000060
        /*0a04*/ 	.short	0x010a
        /*0a06*/ 	.byte	0xff
	.zero		1


	//   ....[144]....
        /*0a08*/ 	.word	0x00008790
        /*0a0c*/ 	.word	0x00000000
        /*0a10*/ 	.word	0x00000060
        /*0a14*/ 	.short	0x010a
        /*0a16*/ 	.byte	0xff
	.zero		1


	//   ....[145]....
        /*0a18*/ 	.word	0x000087e0
        /*0a1c*/ 	.word	0x00000002
        /*0a20*/ 	.word	0x00000060
        /*0a24*/ 	.short	0x010a
        /*0a26*/ 	.byte	0xff
	.zero		1


	//----- nvinfo : EIATTR_NUM_MBARRIERS
	.align		4
.L_47:
        /*0a28*/ 	.byte	0x03, 0x38
        /*0a2a*/ 	.short	0x0026


	//----- nvinfo : EIATTR_EXIT_INSTR_OFFSETS
	.align		4
        /*0a2c*/ 	.byte	0x04, 0x1c
        /*0a2e*/ 	.short	(.L_49 - .L_48)


	//   ....[0]....
.L_48:
        /*0a30*/ 	.word	0x00002660


	//   ....[1]....
        /*0a34*/ 	.word	0x00002b50


	//   ....[2]....
        /*0a38*/ 	.word	0x00002bb0


	//   ....[3]....
        /*0a3c*/ 	.word	0x00003b10


	//   ....[4]....
        /*0a40*/ 	.word	0x00004b30


	//   ....[5]....
        /*0a44*/ 	.word	0x00004b70


	//   ....[6]....
        /*0a48*/ 	.word	0x00007a90


	//   ....[7]....
        /*0a4c*/ 	.word	0x00007b10


	//   ....[8]....
        /*0a50*/ 	.word	0x00007b40


	//   ....[9]....
        /*0a54*/ 	.word	0x00007bb0


	//----- nvinfo : EIATTR_MAX_THREADS
	.align		4
.L_49:
        /*0a58*/ 	.byte	0x04, 0x05
        /*0a5a*/ 	.short	(.L_51 - .L_50)
.L_50:
        /*0a5c*/ 	.word	0x00000100
        /*0a60*/ 	.word	0x00000001
        /*0a64*/ 	.word	0x00000001


	//----- nvinfo : EIATTR_CRS_STACK_SIZE
	.align		4
.L_51:
        /*0a68*/ 	.byte	0x04, 0x1e
        /*0a6a*/ 	.short	(.L_53 - .L_52)
.L_52:
        /*0a6c*/ 	.word	0x00000000


	//----- nvinfo : EIATTR_CBANK_PARAM_SIZE
	.align		4
.L_53:
        /*0a70*/ 	.byte	0x03, 0x19
        /*0a72*/ 	.short	0x0800


	//----- nvinfo : EIATTR_PARAM_CBANK
	.align		4
        /*0a74*/ 	.byte	0x04, 0x0a
        /*0a76*/ 	.short	(.L_55 - .L_54)
	.align		4
.L_54:
        /*0a78*/ 	.word	index@(.nv.constant0._ZN7cutlass13device_kernelINS_4gemm6kernel13GemmUniversalIN4cute5tupleIJiiiiEEENS1_10collective13CollectiveMmaINS1_35MainloopSm100TmaUmmaWarpSpecializedILi6ELi2ELi4ENS5_IJNS4_1CILi1EEESB_SB_EEEEENS5_IJNSA_ILi64EEENSA_ILi128EEENSA_ILi32EEEEEEfNS5_IJlSB_lEEEfSI_NS4_8TiledMMAINS4_8MMA_AtomIJNS4_17SM100_MMA_TF32_SSINS_10tfloat32_tESM_fLi64ELi128ELNS4_4UMMA5MajorE0ELSO_0ELNSN_7ScaleInE0ELSP_0EEEEEENS4_6LayoutISC_NS5_IJNSA_ILi0EEEST_ST_EEEEENS5_IJNS4_10UnderscoreESW_SW_EEEEENS4_13SM90_TMA_LOADENS4_14ComposedLayoutINS4_7SwizzleILi3ELi4ELi3EEENS4_18smem_ptr_flag_bitsILi32EEENSS_INS5_IJNSA_ILi8EEESG_EEENS5_IJSG_SB_EEEEEEEvNS4_8identityESZ_S19_vS1A_EENS_8epilogue10collective18CollectiveEpilogueINS1C_23Sm100TmaWarpSpecializedILi4ELi2ELi16ELb1ELb0EEEJSH_NS5_IJNSS_ISE_SB_EENSS_ISG_SB_EEEEEfSI_fSI_NS1C_6fusion15FusionCallbacksIS1G_NS1K_17LinearCombinationIffffLNS_15FloatRoundStyleE2EEESH_S1J_JEEENS4_5SM1004TMEM4LOAD26SM100_TMEM_LOAD_16dp128b8xESZ_S19_NS4_17SM75_U32x4_LDSM_NENS4_14SM90_TMA_STOREES19_NS4_17SM90_U32x4_STSM_NENS4_39AutoVectorizingCopyWithAssumedAlignmentILi128EEEEEEvvEEEEvNT_6ParamsE)
        /*0a7c*/ 	.short	0x0380
        /*0a7e*/ 	.short	0x0800


	//----- nvinfo : EIATTR_SW_WAR
	.align		4
.L_55:
        /*0a80*/ 	.byte	0x04, 0x36
        /*0a82*/ 	.short	(.L_57 - .L_56)
.L_56:
        /*0a84*/ 	.word	0x00000008
.L_57:


//--------------------- .nv.callgraph             --------------------------
	.section	.nv.callgraph,"",@"SHT_CUDA_CALLGRAPH"
	.align	4
	.sectionentsize	8
	.align		4
        /*0000*/ 	.word	0x00000000
	.align		4
        /*0004*/ 	.word	0xffffffff
	.align		4
        /*0008*/ 	.word	index@(_ZN7cutlass13device_kernelINS_4gemm6kernel13GemmUniversalIN4cute5tupleIJiiiiEEENS1_10collective13CollectiveMmaINS1_35MainloopSm100TmaUmmaWarpSpecializedILi6ELi2ELi4ENS5_IJNS4_1CILi1EEESB_SB_EEEEENS5_IJNSA_ILi64EEENSA_ILi128EEENSA_ILi32EEEEEEfNS5_IJlSB_lEEEfSI_NS4_8TiledMMAINS4_8MMA_AtomIJNS4_17SM100_MMA_TF32_SSINS_10tfloat32_tESM_fLi64ELi128ELNS4_4UMMA5MajorE0ELSO_0ELNSN_7ScaleInE0ELSP_0EEEEEENS4_6LayoutISC_NS5_IJNSA_ILi0EEEST_ST_EEEEENS5_IJNS4_10UnderscoreESW_SW_EEEEENS4_13SM90_TMA_LOADENS4_14ComposedLayoutINS4_7SwizzleILi3ELi4ELi3EEENS4_18smem_ptr_flag_bitsILi32EEENSS_INS5_IJNSA_ILi8EEESG_EEENS5_IJSG_SB_EEEEEEEvNS4_8identityESZ_S19_vS1A_EENS_8epilogue10collective18CollectiveEpilogueINS1C_23Sm100TmaWarpSpecializedILi4ELi2ELi16ELb1ELb0EEEJSH_NS5_IJNSS_ISE_SB_EENSS_ISG_SB_EEEEEfSI_fSI_NS1C_6fusion15FusionCallbacksIS1G_NS1K_17LinearCombinationIffffLNS_15FloatRoundStyleE2EEESH_S1J_JEEENS4_5SM1004TMEM4LOAD26SM100_TMEM_LOAD_16dp128b8xESZ_S19_NS4_17SM75_U32x4_LDSM_NENS4_14SM90_TMA_STOREES19_NS4_17SM90_U32x4_STSM_NENS4_39AutoVectorizingCopyWithAssumedAlignmentILi128EEEEEEvvEEEEvNT_6ParamsE)
	.align		4
        /*000c*/ 	.word	index@(__assertfail)
	.align		4
        /*0010*/ 	.word	0x00000000
	.align		4
        /*0014*/ 	.word	0xfffffffe
	.align		4
        /*0018*/ 	.word	0x00000000
	.align		4
        /*001c*/ 	.word	0xfffffffd
	.align		4
        /*0020*/ 	.word	0x00000000
	.align		4
        /*0024*/ 	.word	0xfffffffc


//--------------------- .nv.constant4             --------------------------
	.section	.nv.constant4,"a",@progbits
	.align	8
	.align		8
.nv.constant4:
        /*0000*/ 	.dword	__assertfail
	.align		8
        /*0008*/ 	.dword	__unnamed_1
	.align		8
        /*0010*/ 	.dword	__unnamed_2
	.align		8
        /*0018*/ 	.dword	_ZN40_INTERNAL_027c6ee8_4_k_cu_83adacd4_295254cuda3std3__45__cpo5beginE
	.align		8
        /*0020*/ 	.dword	_ZN40_INTERNAL_027c6ee8_4_k_cu_83adacd4_295254cuda3std3__45__cpo3endE
	.align		8
        /*0028*/ 	.dword	_ZN40_INTERNAL_027c6ee8_4_k_cu_83adacd4_295254cuda3std3__45__cpo6cbeginE
	.align		8
        /*0030*/ 	.dword	_ZN40_INTERNAL_027c6ee8_4_k_cu_83adacd4_295254cuda3std3__45__cpo4cendE
	.align		8
        /*0038*/ 	.dword	_ZN40_INTERNAL_027c6ee8_4_k_cu_83adacd4_295254cuda3std3__442_GLOBAL__N__027c6ee8_4_k_cu_83adacd4_295256ignoreE
	.align		8
        /*0040*/ 	.dword	_ZN40_INTERNAL_027c6ee8_4_k_cu_83adacd4_295254cuda3std3__419piecewise_constructE
	.align		8
        /*0048*/ 	.dword	_ZN40_INTERNAL_027c6ee8_4_k_cu_83adacd4_295254cuda3std3__48in_placeE
	.align		8
        /*0050*/ 	.dword	_ZN40_INTERNAL_027c6ee8_4_k_cu_83adacd4_295254cuda3std6ranges3__45__cpo4swapE
	.align		8
        /*0058*/ 	.dword	_ZN40_INTERNAL_027c6ee8_4_k_cu_83adacd4_295254cuda3std6ranges3__45__cpo9iter_moveE
	.align		8
        /*0060*/ 	.dword	_ZN40_INTERNAL_027c6ee8_4_k_cu_83adacd4_295254cute7productE
	.align		8
        /*0068*/ 	.dword	_ZN40_INTERNAL_027c6ee8_4_k_cu_83adacd4_295254cute1_E
	.align		8
        /*0070*/ 	.dword	$str$25
	.align		8
        /*0078*/ 	.dword	$str$26
	.align		8
        /*0080*/ 	.dword	$str$27
	.align		8
        /*0088*/ 	.dword	$str$28


//--------------------- .text._ZN7cutlass13device_kernelINS_4gemm6kernel13GemmUniversalIN4cute5tupleIJiiiiEEENS1_10collective13CollectiveMmaINS1_35MainloopSm100TmaUmmaWarpSpecializedILi6ELi2ELi4ENS5_IJNS4_1CILi1EEESB_SB_EEEEENS5_IJNSA_ILi64EEENSA_ILi128EEENSA_ILi32EEEEEEfNS5_IJlSB_lEEEfSI_NS4_8TiledMMAINS4_8MMA_AtomIJNS4_17SM100_MMA_TF32_SSINS_10tfloat32_tESM_fLi64ELi128ELNS4_4UMMA5MajorE0ELSO_0ELNSN_7ScaleInE0ELSP_0EEEEEENS4_6LayoutISC_NS5_IJNSA_ILi0EEEST_ST_EEEEENS5_IJNS4_10UnderscoreESW_SW_EEEEENS4_13SM90_TMA_LOADENS4_14ComposedLayoutINS4_7SwizzleILi3ELi4ELi3EEENS4_18smem_ptr_flag_bitsILi32EEENSS_INS5_IJNSA_ILi8EEESG_EEENS5_IJSG_SB_EEEEEEEvNS4_8identityESZ_S19_vS1A_EENS_8epilogue10collective18CollectiveEpilogueINS1C_23Sm100TmaWarpSpecializedILi4ELi2ELi16ELb1ELb0EEEJSH_NS5_IJNSS_ISE_SB_EENSS_ISG_SB_EEEEEfSI_fSI_NS1C_6fusion15FusionCallbacksIS1G_NS1K_17LinearCombinationIffffLNS_15FloatRoundStyleE2EEESH_S1J_JEEENS4_5SM1004TMEM4LOAD26SM100_TMEM_LOAD_16dp128b8xESZ_S19_NS4_17SM75_U32x4_LDSM_NENS4_14SM90_TMA_STOREES19_NS4_17SM90_U32x4_STSM_NENS4_39AutoVectorizingCopyWithAssumedAlignmentILi128EEEEEEvvEEEEvNT_6ParamsE --------------------------
	.section	.text._ZN7cutlass13device_kernelINS_4gemm6kernel13GemmUniversalIN4cute5tupleIJiiiiEEENS1_10collective13CollectiveMmaINS1_35MainloopSm100TmaUmmaWarpSpecializedILi6ELi2ELi4ENS5_IJNS4_1CILi1EEESB_SB_EEEEENS5_IJNSA_ILi64EEENSA_ILi128EEENSA_ILi32EEEEEEfNS5_IJlSB_lEEEfSI_NS4_8TiledMMAINS4_8MMA_AtomIJNS4_17SM100_MMA_TF32_SSINS_10tfloat32_tESM_fLi64ELi128ELNS4_4UMMA5MajorE0ELSO_0ELNSN_7ScaleInE0ELSP_0EEEEEENS4_6LayoutISC_NS5_IJNSA_ILi0EEEST_ST_EEEEENS5_IJNS4_10UnderscoreESW_SW_EEEEENS4_13SM90_TMA_LOADENS4_14ComposedLayoutINS4_7SwizzleILi3ELi4ELi3EEENS4_18smem_ptr_flag_bitsILi32EEENSS_INS5_IJNSA_ILi8EEESG_EEENS5_IJSG_SB_EEEEEEEvNS4_8identityESZ_S19_vS1A_EENS_8epilogue10collective18CollectiveEpilogueINS1C_23Sm100TmaWarpSpecializedILi4ELi2ELi16ELb1ELb0EEEJSH_NS5_IJNSS_ISE_SB_EENSS_ISG_SB_EEEEEfSI_fSI_NS1C_6fusion15FusionCallbacksIS1G_NS1K_17LinearCombinationIffffLNS_15FloatRoundStyleE2EEESH_S1J_JEEENS4_5SM1004TMEM4LOAD26SM100_TMEM_LOAD_16dp128b8xESZ_S19_NS4_17SM75_U32x4_LDSM_NENS4_14SM90_TMA_STOREES19_NS4_17SM90_U32x4_STSM_NENS4_39AutoVectorizingCopyWithAssumedAlignmentILi128EEEEEEvvEEEEvNT_6ParamsE,"ax",@progbits
	.align	128
.text._ZN7cutlass13device_kernelINS_4gemm6kernel13GemmUniversalIN4cute5tupleIJiiiiEEENS1_10collective13CollectiveMmaINS1_35MainloopSm100TmaUmmaWarpSpecializedILi6ELi2ELi4ENS5_IJNS4_1CILi1EEESB_SB_EEEEENS5_IJNSA_ILi64EEENSA_ILi128EEENSA_ILi32EEEEEEfNS5_IJlSB_lEEEfSI_NS4_8TiledMMAINS4_8MMA_AtomIJNS4_17SM100_MMA_TF32_SSINS_10tfloat32_tESM_fLi64ELi128ELNS4_4UMMA5MajorE0ELSO_0ELNSN_7ScaleInE0ELSP_0EEEEEENS4_6LayoutISC_NS5_IJNSA_ILi0EEEST_ST_EEEEENS5_IJNS4_10UnderscoreESW_SW_EEEEENS4_13SM90_TMA_LOADENS4_14ComposedLayoutINS4_7SwizzleILi3ELi4ELi3EEENS4_18smem_ptr_flag_bitsILi32EEENSS_INS5_IJNSA_ILi8EEESG_EEENS5_IJSG_SB_EEEEEEEvNS4_8identityESZ_S19_vS1A_EENS_8epilogue10collective18CollectiveEpilogueINS1C_23Sm100TmaWarpSpecializedILi4ELi2ELi16ELb1ELb0EEEJSH_NS5_IJNSS_ISE_SB_EENSS_ISG_SB_EEEEEfSI_fSI_NS1C_6fusion15FusionCallbacksIS1G_NS1K_17LinearCombinationIffffLNS_15FloatRoundStyleE2EEESH_S1J_JEEENS4_5SM1004TMEM4LOAD26SM100_TMEM_LOAD_16dp128b8xESZ_S19_NS4_17SM75_U32x4_LDSM_NENS4_14SM90_TMA_STOREES19_NS4_17SM90_U32x4_STSM_NENS4_39AutoVectorizingCopyWithAssumedAlignmentILi128EEEEEEvvEEEEvNT_6ParamsE:
        .type           _ZN7cutlass13device_kernelINS_4gemm6kernel13GemmUniversalIN4cute5tupleIJiiiiEEENS1_10collective13CollectiveMmaINS1_35MainloopSm100TmaUmmaWarpSpecializedILi6ELi2ELi4ENS5_IJNS4_1CILi1EEESB_SB_EEEEENS5_IJNSA_ILi64EEENSA_ILi128EEENSA_ILi32EEEEEEfNS5_IJlSB_lEEEfSI_NS4_8TiledMMAINS4_8MMA_AtomIJNS4_17SM100_MMA_TF32_SSINS_10tfloat32_tESM_fLi64ELi128ELNS4_4UMMA5MajorE0ELSO_0ELNSN_7ScaleInE0ELSP_0EEEEEENS4_6LayoutISC_NS5_IJNSA_ILi0EEEST_ST_EEEEENS5_IJNS4_10UnderscoreESW_SW_EEEEENS4_13SM90_TMA_LOADENS4_14ComposedLayoutINS4_7SwizzleILi3ELi4ELi3EEENS4_18smem_ptr_flag_bitsILi32EEENSS_INS5_IJNSA_ILi8EEESG_EEENS5_IJSG_SB_EEEEEEEvNS4_8identityESZ_S19_vS1A_EENS_8epilogue10collective18CollectiveEpilogueINS1C_23Sm100TmaWarpSpecializedILi4ELi2ELi16ELb1ELb0EEEJSH_NS5_IJNSS_ISE_SB_EENSS_ISG_SB_EEEEEfSI_fSI_NS1C_6fusion15FusionCallbacksIS1G_NS1K_17LinearCombinationIffffLNS_15FloatRoundStyleE2EEESH_S1J_JEEENS4_5SM1004TMEM4LOAD26SM100_TMEM_LOAD_16dp128b8xESZ_S19_NS4_17SM75_U32x4_LDSM_NENS4_14SM90_TMA_STOREES19_NS4_17SM90_U32x4_STSM_NENS4_39AutoVectorizingCopyWithAssumedAlignmentILi128EEEEEEvvEEEEvNT_6ParamsE,@function
        .size           _ZN7cutlass13device_kernelINS_4gemm6kernel13GemmUniversalIN4cute5tupleIJiiiiEEENS1_10collective13CollectiveMmaINS1_35MainloopSm100TmaUmmaWarpSpecializedILi6ELi2ELi4ENS5_IJNS4_1CILi1EEESB_SB_EEEEENS5_IJNSA_ILi64EEENSA_ILi128EEENSA_ILi32EEEEEEfNS5_IJlSB_lEEEfSI_NS4_8TiledMMAINS4_8MMA_AtomIJNS4_17SM100_MMA_TF32_SSINS_10tfloat32_tESM_fLi64ELi128ELNS4_4UMMA5MajorE0ELSO_0ELNSN_7ScaleInE0ELSP_0EEEEEENS4_6LayoutISC_NS5_IJNSA_ILi0EEEST_ST_EEEEENS5_IJNS4_10UnderscoreESW_SW_EEEEENS4_13SM90_TMA_LOADENS4_14ComposedLayoutINS4_7SwizzleILi3ELi4ELi3EEENS4_18smem_ptr_flag_bitsILi32EEENSS_INS5_IJNSA_ILi8EEESG_EEENS5_IJSG_SB_EEEEEEEvNS4_8identityESZ_S19_vS1A_EENS_8epilogue10collective18CollectiveEpilogueINS1C_23Sm100TmaWarpSpecializedILi4ELi2ELi16ELb1ELb0EEEJSH_NS5_IJNSS_ISE_SB_EENSS_ISG_SB_EEEEEfSI_fSI_NS1C_6fusion15FusionCallbacksIS1G_NS1K_17LinearCombinationIffffLNS_15FloatRoundStyleE2EEESH_S1J_JEEENS4_5SM1004TMEM4LOAD26SM100_TMEM_LOAD_16dp128b8xESZ_S19_NS4_17SM75_U32x4_LDSM_NENS4_14SM90_TMA_STOREES19_NS4_17SM90_U32x4_STSM_NENS4_39AutoVectorizingCopyWithAssumedAlignmentILi128EEEEEEvvEEEEvNT_6ParamsE,(.L_x_182 - _ZN7cutlass13device_kernelINS_4gemm6kernel13GemmUniversalIN4cute5tupleIJiiiiEEENS1_10collective13CollectiveMmaINS1_35MainloopSm100TmaUmmaWarpSpecializedILi6ELi2ELi4ENS5_IJNS4_1CILi1EEESB_SB_EEEEENS5_IJNSA_ILi64EEENSA_ILi128EEENSA_ILi32EEEEEEfNS5_IJlSB_lEEEfSI_NS4_8TiledMMAINS4_8MMA_AtomIJNS4_17SM100_MMA_TF32_SSINS_10tfloat32_tESM_fLi64ELi128ELNS4_4UMMA5MajorE0ELSO_0ELNSN_7ScaleInE0ELSP_0EEEEEENS4_6LayoutISC_NS5_IJNSA_ILi0EEEST_ST_EEEEENS5_IJNS4_10UnderscoreESW_SW_EEEEENS4_13SM90_TMA_LOADENS4_14ComposedLayoutINS4_7SwizzleILi3ELi4ELi3EEENS4_18smem_ptr_flag_bitsILi32EEENSS_INS5_IJNSA_ILi8EEESG_EEENS5_IJSG_SB_EEEEEEEvNS4_8identityESZ_S19_vS1A_EENS_8epilogue10collective18CollectiveEpilogueINS1C_23Sm100TmaWarpSpecializedILi4ELi2ELi16ELb1ELb0EEEJSH_NS5_IJNSS_ISE_SB_EENSS_ISG_SB_EEEEEfSI_fSI_NS1C_6fusion15FusionCallbacksIS1G_NS1K_17LinearCombinationIffffLNS_15FloatRoundStyleE2EEESH_S1J_JEEENS4_5SM1004TMEM4LOAD26SM100_TMEM_LOAD_16dp128b8xESZ_S19_NS4_17SM75_U32x4_LDSM_NENS4_14SM90_TMA_STOREES19_NS4_17SM90_U32x4_STSM_NENS4_39AutoVectorizingCopyWithAssumedAlignmentILi128EEEEEEvvEEEEvNT_6ParamsE)
        .other          _ZN7cutlass13device_kernelINS_4gemm6kernel13GemmUniversalIN4cute5tupleIJiiiiEEENS1_10collective13CollectiveMmaINS1_35MainloopSm100TmaUmmaWarpSpecializedILi6ELi2ELi4ENS5_IJNS4_1CILi1EEESB_SB_EEEEENS5_IJNSA_ILi64EEENSA_ILi128EEENSA_ILi32EEEEEEfNS5_IJlSB_lEEEfSI_NS4_8TiledMMAINS4_8MMA_AtomIJNS4_17SM100_MMA_TF32_SSINS_10tfloat32_tESM_fLi64ELi128ELNS4_4UMMA5MajorE0ELSO_0ELNSN_7ScaleInE0ELSP_0EEEEEENS4_6LayoutISC_NS5_IJNSA_ILi0EEEST_ST_EEEEENS5_IJNS4_10UnderscoreESW_SW_EEEEENS4_13SM90_TMA_LOADENS4_14ComposedLayoutINS4_7SwizzleILi3ELi4ELi3EEENS4_18smem_ptr_flag_bitsILi32EEENSS_INS5_IJNSA_ILi8EEESG_EEENS5_IJSG_SB_EEEEEEEvNS4_8identityESZ_S19_vS1A_EENS_8epilogue10collective18CollectiveEpilogueINS1C_23Sm100TmaWarpSpecializedILi4ELi2ELi16ELb1ELb0EEEJSH_NS5_IJNSS_ISE_SB_EENSS_ISG_SB_EEEEEfSI_fSI_NS1C_6fusion15FusionCallbacksIS1G_NS1K_17LinearCombinationIffffLNS_15FloatRoundStyleE2EEESH_S1J_JEEENS4_5SM1004TMEM4LOAD26SM100_TMEM_LOAD_16dp128b8xESZ_S19_NS4_17SM75_U32x4_LDSM_NENS4_14SM90_TMA_STOREES19_NS4_17SM90_U32x4_STSM_NENS4_39AutoVectorizingCopyWithAssumedAlignmentILi128EEEEEEvvEEEEvNT_6ParamsE,@"STO_CUDA_ENTRY STV_DEFAULT"
_ZN7cutlass13device_kernelINS_4gemm6kernel13GemmUniversalIN4cute5tupleIJiiiiEEENS1_10collective13CollectiveMmaINS1_35MainloopSm100TmaUmmaWarpSpecializedILi6ELi2ELi4ENS5_IJNS4_1CILi1EEESB_SB_EEEEENS5_IJNSA_ILi64EEENSA_ILi128EEENSA_ILi32EEEEEEfNS5_IJlSB_lEEEfSI_NS4_8TiledMMAINS4_8MMA_AtomIJNS4_17SM100_MMA_TF32_SSINS_10tfloat32_tESM_fLi64ELi128ELNS4_4UMMA5MajorE0ELSO_0ELNSN_7ScaleInE0ELSP_0EEEEEENS4_6LayoutISC_NS5_IJNSA_ILi0EEEST_ST_EEEEENS5_IJNS4_10UnderscoreESW_SW_EEEEENS4_13SM90_TMA_LOADENS4_14ComposedLayoutINS4_7SwizzleILi3ELi4ELi3EEENS4_18smem_ptr_flag_bitsILi32EEENSS_INS5_IJNSA_ILi8EEESG_EEENS5_IJSG_SB_EEEEEEEvNS4_8identityESZ_S19_vS1A_EENS_8epilogue10collective18CollectiveEpilogueINS1C_23Sm100TmaWarpSpecializedILi4ELi2ELi16ELb1ELb0EEEJSH_NS5_IJNSS_ISE_SB_EENSS_ISG_SB_EEEEEfSI_fSI_NS1C_6fusion15FusionCallbacksIS1G_NS1K_17LinearCombinationIffffLNS_15FloatRoundStyleE2EEESH_S1J_JEEENS4_5SM1004TMEM4LOAD26SM100_TMEM_LOAD_16dp128b8xESZ_S19_NS4_17SM75_U32x4_LDSM_NENS4_14SM90_TMA_STOREES19_NS4_17SM90_U32x4_STSM_NENS4_39AutoVectorizingCopyWithAssumedAlignmentILi128EEEEEEvvEEEEvNT_6ParamsE:
[----:B------:R-:W1:Y:S01]  /*0000*/  LDC R1, c[0x0][0x37c] ;  /* 0x0000df00ff017b82 */ /* 0x000e620000000800 */
[----:B------:R-:W2:Y:S01]  /*0010*/  S2R R77, SR_TID.X ;  /* 0x00000000004d7919 */ /* 0x000ea20000002100 */
[----:B------:R-:W3:Y:S01]  /*0020*/  LDCU.64 UR4, c[0x0][0x890] ;  /* 0x00011200ff0477ac */ /* 0x000ee20008000a00 */
[----:B------:R-:W-:Y:S02]  /*0030*/  PRMT R64, RZ, 0x7610, R64 ;  /* 0x00007610ff407816 */ /* 0x000fe40000000040 */
[----:B------:R-:W-:Y:S01]  /*0040*/  ELECT P5, URZ, PT ;  /* 0x0000000000ff782f */ /* 0x000fe200038a0000 */
[----:B------:R-:W4:Y:S01]  /*0050*/  LDCU.64 UR46, c[0x0][0x358] ;  /* 0x00006b00ff2e77ac */ /* 0x000f220008000a00 */
[----:B---3--:R-:W-:-:S04]  /*0060*/  UISETP.NE.U32.AND UP0, UPT, UR4, URZ, UPT ;  /* 0x000000ff0400728c */ /* 0x008fc8000bf05070 */
[----:B------:R-:W-:Y:S01]  /*0070*/  UISETP.NE.AND.EX UP0, UPT, UR5, URZ, UPT, UP0 ;  /* 0x000000ff0500728c */ /* 0x000fe2000bf05300 */
[----:B--2---:R-:W-:-:S05]  /*0080*/  SHF.R.U32.HI R69, RZ, 0x5, R77 ;  /* 0x00000005ff457819 */ /* 0x004fca000001164d */
[----:B------:R-:W2:Y:S02]  /*0090*/  SHFL.IDX PT, R0, R69, RZ, 0x1f ;  /* 0x00001fff45007589 */ /* 0x000ea400000e0000 */
[----:B--2---:R-:W-:Y:S01]  /*00a0*/  R2UR UR8, R0 ;  /* 0x00000000000872ca */ /* 0x004fe200000e0000 */
[----:B-1--4-:R-:W-:-:S14]  /*00b0*/  BRA.U UP0, `(.L_x_0) ;  /* 0x00000001002c7547 */ /* 0x012fdc000b800000 */
[----:B------:R-:W1:Y:S02]  /*00c0*/  LDCU.64 UR6, c[0x0][0x888] ;  /* 0x00011100ff0677ac */ /* 0x000e640008000a00 */
[----:B-1----:R-:W-:-:S04]  /*00d0*/  UISETP.NE.U32.AND UP0, UPT, UR6, URZ, UPT ;  /* 0x000000ff0600728c */ /* 0x002fc8000bf05070 */
[----:B------:R-:W-:-:S09]  /*00e0*/  UISETP.NE.AND.EX UP0, UPT, UR7, URZ, UPT, UP0 ;  /* 0x000000ff0700728c */ /* 0x000fd2000bf05300 */
[----:B------:R-:W-:Y:S05]  /*00f0*/  BRA.U !UP0, `(.L_x_1) ;  /* 0x0000000108107547 */ /* 0x000fea000b800000 */
[----:B------:R-:W1:Y:S02]  /*0100*/  LDC.64 R2, c[0x0][0x888] ;  /* 0x00022200ff027b82 */ /* 0x000e640000000a00 */
[----:B-1----:R1:W5:Y:S01]  /*0110*/  LDG.E R35, desc[UR46][R2.64] ;  /* 0x0000002e02237981 */ /* 0x002362000c1e1900 */
[----:B------:R-:W-:Y:S01]  /*0120*/  HFMA2 R64, -RZ, RZ, 0, 5.9604644775390625e-08 ;  /* 0x00000001ff407431 */ /* 0x000fe200000001ff */
[----:B------:R-:W-:Y:S05]  /*0130*/  BRA `(.L_x_0) ;  /* 0x00000000000c7947 */ /* 0x000fea0003800000 */
.L_x_1:
[----:B------:R-:W1:Y:S01]  /*0140*/  LDCU UR6, c[0x0][0x880] ;  /* 0x00011000ff0677ac */ /* 0x000e620008000800 */
[----:B------:R-:W-:Y:S01]  /*0150*/  HFMA2 R64, -RZ, RZ, 0, 5.9604644775390625e-08 ;  /* 0x00000001ff407431 */ /* 0x000fe200000001ff */
[----:B-1----:R-:W-:-:S07]  /*0160*/  MOV R35, UR6 ;  /* 0x0000000600237c02 */ /* 0x002fce0008000f00 */
.L_x_0:
[----:B------:R-:W2:Y:S02]  /*0170*/  LDCU.64 UR6, c[0x0][0x8b0] ;  /* 0x00011600ff0677ac */ /* 0x000ea40008000a00 */
[----:B--2---:R-:W-:-:S04]  /*0180*/  UISETP.NE.U32.AND UP0, UPT, UR6, URZ, UPT ;  /* 0x000000ff0600728c */ /* 0x004fc8000bf05070 */
[----:B------:R-:W-:-:S09]  /*0190*/  UISETP.NE.AND.EX UP0, UPT, UR7, URZ, UPT, UP0 ;  /* 0x000000ff0700728c */ /* 0x000fd2000bf05300 */
[----:B------:R-:W-:Y:S05]  /*01a0*/  BRA.U UP0, `(.L_x_2) ;  /* 0x0000000100247547 */ /* 0x000fea000b800000 */
[----:B------:R-:W2:Y:S02]  /*01b0*/  LDCU.64 UR6, c[0x0][0x8a8] ;  /* 0x00011500ff0677ac */ /* 0x000ea40008000a00 */
[----:B--2---:R-:W-:-:S04]  /*01c0*/  UISETP.NE.U32.AND UP0, UPT, UR6, URZ, UPT ;  /* 0x000000ff0600728c */ /* 0x004fc8000bf05070 */
[----:B------:R-:W-:-:S09]  /*01d0*/  UISETP.NE.AND.EX UP0, UPT, UR7, URZ, UPT, UP0 ;  /* 0x000000ff0700728c */ /* 0x000fd2000bf05300 */
[----:B------:R-:W-:Y:S05]  /*01e0*/  BRA.U !UP0, `(.L_x_3) ;  /* 0x00000001080c7547 */ /* 0x000fea000b800000 */
[----:B-1----:R-:W1:Y:S02]  /*01f0*/  LDC.64 R2, c[0x0][0x8a8] ;  /* 0x00022a00ff027b82 */ /* 0x002e640000000a00 */
[----:B-1----:R2:W5:Y:S01]  /*0200*/  LDG.E R33, desc[UR46][R2.64] ;  /* 0x0000002e02217981 */ /* 0x002562000c1e1900 */
[----:B------:R-:W-:Y:S05]  /*0210*/  BRA `(.L_x_2) ;  /* 0x0000000000087947 */ /* 0x000fea0003800000 */
.L_x_3:
[----:B------:R-:W2:Y:S02]  /*0220*/  LDCU UR6, c[0x0][0x8a0] ;  /* 0x00011400ff0677ac */ /* 0x000ea40008000800 */
[----:B--2---:R-:W-:Y:S02]  /*0230*/  MOV R33, UR6 ;  /* 0x0000000600217c02 */ /* 0x004fe40008000f00 */
.L_x_2:
[----:B------:R-:W-:Y:S01]  /*0240*/  IMAD.U32 R0, RZ, RZ, UR8 ;  /* 0x00000008ff007e24 */ /* 0x000fe2000f8e00ff */
[----:B------:R-:W-:Y:S04]  /*0250*/  BSSY.RECONVERGENT B0, `(.L_x_4) ;  /* 0x000000c000007945 */ /* 0x000fe80003800200 */
[C---:B------:R-:W-:Y:S02]  /*0260*/  ISETP.NE.OR P1, PT, R0.reuse, 0x1, !P5 ;  /* 0x000000010000780c */ /* 0x040fe40006f25670 */
[----:B------:R-:W-:-:S11]  /*0270*/  ISETP.NE.OR P0, PT, R0, 0x3, !P5 ;  /* 0x000000030000780c */ /* 0x000fd60006f05670 */
[----:B------:R-:W-:Y:S05]  /*0280*/  @P1 BRA `(.L_x_5) ;  /* 0x0000000000201947 */ /* 0x000fea0003800000 */
[----:B------:R-:W3:Y:S02]  /*0290*/  LDCU.64 UR6, c[0x0][0x348] ;  /* 0x00006900ff0677ac */ /* 0x000ee40008000a00 */
[----:B---3--:R-:W-:Y:S02]  /*02a0*/  UIADD3 UR10, UP1, UPT, UR6, 0x80, URZ ;  /* 0x00000080060a7890 */ /* 0x008fe4000ff3e0ff */
[----:B------:R-:W-:Y:S02]  /*02b0*/  UIADD3 UR6, UP0, UPT, UR6, 0x180, URZ ;  /* 0x0000018006067890 */ /* 0x000fe4000ff1e0ff */
[----:B------:R-:W-:Y:S02]  /*02c0*/  UIADD3.X UR11, UPT, UPT, URZ, UR7, URZ, UP1, !UPT ;  /* 0x00000007ff0b7290 */ /* 0x000fe40008ffe4ff */
[----:B------:R-:W-:-:S07]  /*02d0*/  UIADD3.X UR7, UPT, UPT, URZ, UR7, URZ, UP0, !UPT ;  /* 0x00000007ff077290 */ /* 0x000fce00087fe4ff */
[----:B------:R3:W-:Y:S02]  /*02e0*/  UTMACCTL.PF [UR10] ;  /* 0x000000000a0079b9 */ /* 0x0007e40008040000 */
[----:B------:R3:W-:Y:S02]  /*02f0*/  UTMACCTL.PF [UR6] ;  /* 0x00000000060079b9 */ /* 0x0007e40008040000 */
[----:B---3--:R-:W-:Y:S01]  /*0300*/  NOP ;  /* 0x0000000000007918 */ /* 0x008fe20000000000 */
.L_x_5:
[----:B------:R-:W-:Y:S05]  /*0310*/  BSYNC.RECONVERGENT B0 ;  /* 0x0000000000007941 */ /* 0x000fea0003800200 */
.L_x_4:
[----:B------:R-:W-:Y:S04]  /*0320*/  BSSY.RECONVERGENT B0, `(.L_x_6) ;  /* 0x000000a000007945 */ /* 0x000fe80003800200 */
        /* <DEDUP_REMOVED lines=9> */
.L_x_7:
[----:B------:R-:W-:Y:S05]  /*03c0*/  BSYNC.RECONVERGENT B0 ;  /* 0x0000000000007941 */ /* 0x000fea0003800200 */
.L_x_6:
[----:B------:R-:W3:Y:S01]  /*03d0*/  LDCU.64 UR6, c[0x0][0x888] ;  /* 0x00011100ff0677ac */ /* 0x000ee20008000a00 */
[----:B------:R-:W-:Y:S02]  /*03e0*/  UISETP.EQ.U32.AND UP1, UPT, UR4, URZ, UPT ;  /* 0x000000ff0400728c */ /* 0x000fe4000bf22070 */
[----:B------:R-:W-:Y:S02]  /*03f0*/  UPLOP3.LUT UP2, UPT, UPT, UPT, UPT, 0x80, 0x8 ;  /* 0x000000000008789c */ /* 0x000fe40003f4f070 */
[----:B---3--:R-:W-:-:S04]  /*0400*/  UISETP.NE.U32.AND UP0, UPT, UR6, URZ, UPT ;  /* 0x000000ff0600728c */ /* 0x008fc8000bf05070 */
[----:B------:R-:W-:-:S04]  /*0410*/  UISETP.NE.AND.EX UP0, UPT, UR7, URZ, UPT, UP0 ;  /* 0x000000ff0700728c */ /* 0x000fc8000bf05300 */
[----:B------:R-:W-:-:S04]  /*0420*/  UISETP.EQ.OR.EX UP3, UPT, UR5, URZ, !UP0, UP1 ;  /* 0x000000ff0500728c */ /* 0x000fc8000c762710 */
[----:B------:R-:W-:-:S05]  /*0430*/  UP2UR UR50, UPR, URZ, 0x8 ;  /* 0x00000008ff327883 */ /* 0x000fca0008000000 */
[----:B------:R-:W-:Y:S07]  /*0440*/  BRA.U !UP3, `(.L_x_8) ;  /* 0x000000010b207547 */ /* 0x000fee000b800000 */
[----:B------:R-:W-:Y:S01]  /*0450*/  UISETP.NE.U32.AND UP2, UPT, UR4, URZ, UPT ;  /* 0x000000ff0400728c */ /* 0x000fe2000bf45070 */
[----:B-----5:R-:W-:Y:S01]  /*0460*/  FSETP.NEU.AND P0, PT, R35, RZ, PT ;  /* 0x000000ff2300720b */ /* 0x020fe20003f0d000 */
[----:B------:R-:W-:Y:S02]  /*0470*/  USEL UR4, URZ, 0xffffffff, UP0 ;  /* 0xffffffffff047887 */ /* 0x000fe40008000000 */
[----:B------:R-:W-:-:S10]  /*0480*/  UISETP.NE.AND.EX UP2, UPT, UR5, URZ, UPT, UP2 ;  /* 0x000000ff0500728c */ /* 0x000fd4000bf45320 */
[----:B------:R-:W-:Y:S01]  /*0490*/  VOTEU.ANY UP1, P0 ;  /* 0x0000000000ff7886 */ /* 0x000fe20000020100 */
[----:B------:R-:W-:-:S04]  /*04a0*/  @!UP2 USEL UR4, URZ, 0xffffffff, UP1 ;  /* 0xffffffffff04a887 */ /* 0x000fc80008800000 */
[----:B------:R-:W-:-:S04]  /*04b0*/  ULOP3.LUT UR4, UR4, 0x1, URZ, 0xc0, !UPT ;  /* 0x0000000104047892 */ /* 0x000fc8000f8ec0ff */
[----:B------:R-:W-:-:S11]  /*04c0*/  UISETP.NE.U32.AND UP2, UPT, UR4, 0x1, UPT ;  /* 0x000000010400788c */ /* 0x000fd6000bf45070 */
.L_x_8:
[----:B-12---:R-:W1:Y:S01]  /*04d0*/  SHFL.IDX PT, R2, R69, RZ, 0x1f ;  /* 0x00001fff45027589 */ /* 0x006e6200000e0000 */
[----:B------:R-:W-:-:S04]  /*04e0*/  UISETP.NE.AND UP1, UPT, UR8, 0x2, UPT ;  /* 0x000000020800788c */ /* 0x000fc8000bf25270 */
[----:B------:R-:W-:Y:S01]  /*04f0*/  USEL UR6, URZ, 0x1, UP1 ;  /* 0x00000001ff067887 */ /* 0x000fe20008800000 */
[----:B-1----:R-:W-:-:S13]  /*0500*/  ISETP.NE.AND P0, PT, R2, RZ, PT ;  /* 0x000000ff0200720c */ /* 0x002fda0003f05270 */
[----:B------:R-:W-:Y:S05]  /*0510*/  @P0 BRA `(.L_x_9) ;  /* 0x0000000000580947 */ /* 0x000fea0003800000 */
[----:B------:R-:W1:Y:S01]  /*0520*/  S2UR UR5, SR_CgaCtaId ;  /* 0x00000000000579c3 */ /* 0x000e620000008800 */
[----:B------:R-:W-:Y:S01]  /*0530*/  UMOV UR7, 0x400 ;  /* 0x0000040000077882 */ /* 0x000fe20000000000 */
[----:B------:R-:W-:Y:S01]  /*0540*/  UMOV UR4, 0x1 ;  /* 0x0000000100047882 */ /* 0x000fe20000000000 */
[----:B------:R-:W-:Y:S01]  /*0550*/  ELECT P0, URZ, PT ;  /* 0x0000000000ff782f */ /* 0x000fe20003800000 */
[----:B------:R-:W-:-:S04]  /*0560*/  UIADD3 UR10, UPT, UPT, -UR4, 0x100000, URZ ;  /* 0x00100000040a7890 */ /* 0x000fc8000fffe1ff */
[----:B------:R-:W-:Y:S02]  /*0570*/  USHF.L.U32 UR11, UR10, 0xb, URZ ;  /* 0x0000000b0a0b7899 */ /* 0x000fe400080006ff */
[----:B------:R-:W-:Y:S02]  /*0580*/  USHF.L.U32 UR10, UR10, 0x1, URZ ;  /* 0x000000010a0a7899 */ /* 0x000fe400080006ff */
[----:B-1----:R-:W-:Y:S01]  /*0590*/  ULEA UR5, UR5, UR7, 0x18 ;  /* 0x0000000705057291 */ /* 0x002fe2000f8ec0ff */
[----:B------:R-:W1:Y:S11]  /*05a0*/  FENCE.VIEW.ASYNC.S ;  /* 0x00000000000073c6 */ /* 0x000e760000000000 */
[----:B-1----:R1:W2:Y:S01]  /*05b0*/  SYNCS.EXCH.64 URZ, [UR5], UR10 ;  /* 0x0000000a05ff75b2 */ /* 0x0022a20008000100 */
[----:B------:R1:W3:Y:S01]  /*05c0*/  SYNCS.EXCH.64 URZ, [UR5+0x30], UR10 ;  /* 0x0000300a05ff75b2 */ /* 0x0002e20008000100 */
[----:B------:R1:W4:Y:S01]  /*05d0*/  SYNCS.EXCH.64 URZ, [UR5+0x8], UR10 ;  /* 0x0000080a05ff75b2 */ /* 0x0003220008000100 */
[----:B------:R1:W1:Y:S01]  /*05e0*/  SYNCS.EXCH.64 URZ, [UR5+0x38], UR10 ;  /* 0x0000380a05ff75b2 */ /* 0x0002620008000100 */
        /* <DEDUP_REMOVED lines=8> */
[----:B------:R-:W-:Y:S01]  /*0670*/  NOP ;  /* 0x0000000000007918 */ /* 0x000fe20000000000 */
.L_x_9:
[----:B------:R-:W2:Y:S01]  /*0680*/  SHFL.IDX PT, R2, R69, RZ, 0x1f ;  /* 0x00001fff45027589 */ /* 0x000ea200000e0000 */
[----:B------:R-:W-:Y:S01]  /*0690*/  NOP ;  /* 0x0000000000007918 */ /* 0x000fe20000000000 */
[----:B--2---:R-:W-:-:S13]  /*06a0*/  ISETP.NE.AND P0, PT, R2, 0x1, PT ;  /* 0x000000010200780c */ /* 0x004fda0003f05270 */
[----:B------:R-:W-:Y:S05]  /*06b0*/  @P0 BRA `(.L_x_10) ;  /* 0x0000000000580947 */ /* 0x000fea0003800000 */
[----:B------:R-:W2:Y:S01]  /*06c0*/  S2UR UR7, SR_CgaCtaId ;  /* 0x00000000000779c3 */ /* 0x000ea20000008800 */
[----:B------:R-:W-:Y:S01]  /*06d0*/  UMOV UR9, 0x400 ;  /* 0x0000040000097882 */ /* 0x000fe20000000000 */
[----:B-1----:R-:W-:Y:S01]  /*06e0*/  UMOV UR5, 0x20 ;  /* 0x0000002000057882 */ /* 0x002fe20000000000 */
[----:B------:R-:W-:Y:S01]  /*06f0*/  UMOV UR4, 0x80 ;  /* 0x0000008000047882 */ /* 0x000fe20000000000 */
[----:B------:R-:W-:-:S04]  /*0700*/  UIADD3 UR10, UPT, UPT, -UR5, 0x100000, URZ ;  /* 0x00100000050a7890 */ /* 0x000fc8000fffe1ff */
[----:B------:R-:W-:Y:S02]  /*0710*/  USHF.L.U32 UR11, UR10, 0xb, URZ ;  /* 0x0000000b0a0b7899 */ /* 0x000fe400080006ff */
[----:B------:R-:W-:Y:S02]  /*0720*/  USHF.L.U32 UR10, UR10, 0x1, URZ ;  /* 0x000000010a0a7899 */ /* 0x000fe400080006ff */
[----:B------:R-:W-:-:S04]  /*0730*/  UIADD3 UR4, UPT, UPT, -UR4, 0x100000, URZ ;  /* 0x0010000004047890 */ /* 0x000fc8000fffe1ff */
[----:B------:R-:W-:Y:S02]  /*0740*/  USHF.L.U32 UR5, UR4, 0xb, URZ ;  /* 0x0000000b04057899 */ /* 0x000fe400080006ff */
[----:B------:R-:W-:Y:S01]  /*0750*/  USHF.L.U32 UR4, UR4, 0x1, URZ ;  /* 0x0000000104047899 */ /* 0x000fe200080006ff */
[----:B------:R-:W-:Y:S01]  /*0760*/  ELECT P0, URZ, PT ;  /* 0x0000000000ff782f */ /* 0x000fe20003800000 */
[----:B--2---:R-:W-:Y:S01]  /*0770*/  ULEA UR7, UR7, UR9, 0x18 ;  /* 0x0000000907077291 */ /* 0x004fe2000f8ec0ff */
[----:B------:R-:W1:Y:S11]  /*0780*/  FENCE.VIEW.ASYNC.S ;  /* 0x00000000000073c6 */ /* 0x000e760000000000 */
[----:B-1----:R2:W1:Y:S01]  /*0790*/  SYNCS.EXCH.64 URZ, [UR7+0x60], UR10 ;  /* 0x0000600a07ff75b2 */ /* 0x0024620008000100 */
[----:B------:R2:W1:Y:S01]  /*07a0*/  SYNCS.EXCH.64 URZ, [UR7+0x80], UR4 ;  /* 0x0000800407ff75b2 */ /* 0x0004620008000100 */
[----:B------:R2:W1:Y:S01]  /*07b0*/  SYNCS.EXCH.64 URZ, [UR7+0x68], UR10 ;  /* 0x0000680a07ff75b2 */ /* 0x0004620008000100 */
[----:B------:R2:W1:Y:S01]  /*07c0*/  SYNCS.EXCH.64 URZ, [UR7+0x88], UR4 ;  /* 0x0000880407ff75b2 */ /* 0x0004620008000100 */
[----:B------:R2:W1:Y:S01]  /*07d0*/  SYNCS.EXCH.64 URZ, [UR7+0x70], UR10 ;  /* 0x0000700a07ff75b2 */ /* 0x0004620008000100 */
[----:B------:R2:W1:Y:S01]  /*07e0*/  SYNCS.EXCH.64 URZ, [UR7+0x90], UR4 ;  /* 0x0000900407ff75b2 */ /* 0x0004620008000100 */
[----:B------:R2:W1:Y:S01]  /*07f0*/  SYNCS.EXCH.64 URZ, [UR7+0x78], UR10 ;  /* 0x0000780a07ff75b2 */ /* 0x0004620008000100 */
[----:B------:R2:W1:Y:S02]  /*0800*/  SYNCS.EXCH.64 URZ, [UR7+0x98], UR4 ;  /* 0x0000980407ff75b2 */ /* 0x0004640008000100 */
[----:B--2---:R-:W-:Y:S01]  /*0810*/  NOP ;  /* 0x0000000000007918 */ /* 0x004fe20000000000 */
.L_x_10:
[----:B------:R-:W2:Y:S01]  /*0820*/  SHFL.IDX PT, R2, R69, RZ, 0x1f ;  /* 0x00001fff45027589 */ /* 0x000ea200000e0000 */
[----:B------:R-:W-:Y:S01]  /*0830*/  NOP ;  /* 0x0000000000007918 */ /* 0x000fe20000000000 */
[----:B--2---:R-:W-:-:S13]  /*0840*/  ISETP.NE.AND P0, PT, R2, 0x3, PT ;  /* 0x000000030200780c */ /* 0x004fda0003f05270 */
[----:B------:R-:W-:Y:S05]  /*0850*/  @P0 BRA `(.L_x_11) ;  /* 0x0000000000300947 */ /* 0x000fea0003800000 */
[----:B-1----:R-:W1:Y:S01]  /*0860*/  S2UR UR5, SR_CgaCtaId ;  /* 0x00000000000579c3 */ /* 0x002e620000008800 */
        /* <DEDUP_REMOVED lines=8> */
[----:B-1----:R2:W1:Y:S01]  /*08f0*/  SYNCS.EXCH.64 URZ, [UR5+0xa0], UR10 ;  /* 0x0000a00a05ff75b2 */ /* 0x0024620008000100 */
[----:B------:R2:W1:Y:S02]  /*0900*/  SYNCS.EXCH.64 URZ, [UR5+0xa8], UR10 ;  /* 0x0000a80a05ff75b2 */ /* 0x0004640008000100 */
[----:B--2---:R-:W-:Y:S01]  /*0910*/  NOP ;  /* 0x0000000000007918 */ /* 0x004fe20000000000 */
.L_x_11:
[----:B------:R-:W2:Y:S01]  /*0920*/  SHFL.IDX PT, R2, R69, RZ, 0x1f ;  /* 0x00001fff45027589 */ /* 0x000ea200000e0000 */
[----:B------:R-:W-:Y:S01]  /*0930*/  NOP ;  /* 0x0000000000007918 */ /* 0x000fe20000000000 */
[----:B--2---:R-:W-:-:S13]  /*0940*/  ISETP.NE.AND P0, PT, R2, 0x4, PT ;  /* 0x000000040200780c */ /* 0x004fda0003f05270 */
[----:B------:R-:W-:Y:S05]  /*0950*/  @P0 BRA `(.L_x_12) ;  /* 0x00000000004c0947 */ /* 0x000fea0003800000 */
[----:B-1----:R-:W1:Y:S01]  /*0960*/  S2UR UR5, SR_CgaCtaId ;  /* 0x00000000000579c3 */ /* 0x002e620000008800 */
[----:B------:R-:W-:Y:S01]  /*0970*/  UMOV UR9, 0x100 ;  /* 0x0000010000097882 */ /* 0x000fe20000000000 */
[----:B------:R-:W-:Y:S01]  /*0980*/  UMOV UR7, 0x400 ;  /* 0x0000040000077882 */ /* 0x000fe20000000000 */
[----:B------:R-:W-:Y:S01]  /*0990*/  USEL UR9, UR9, 0xe0, UP2 ;  /* 0x000000e009097887 */ /* 0x000fe20009000000 */
[----:B------:R-:W-:Y:S01]  /*09a0*/  UMOV UR4, 0x1 ;  /* 0x0000000100047882 */ /* 0x000fe20000000000 */
[----:B------:R-:W-:Y:S01]  /*09b0*/  ELECT P0, URZ, PT ;  /* 0x0000000000ff782f */ /* 0x000fe20003800000 */
[----:B------:R-:W-:-:S04]  /*09c0*/  UIADD3 UR10, UPT, UPT, -UR4, 0x100000, URZ ;  /* 0x00100000040a7890 */ /* 0x000fc8000fffe1ff */
[----:B------:R-:W-:Y:S02]  /*09d0*/  USHF.L.U32 UR11, UR10, 0xb, URZ ;  /* 0x0000000b0a0b7899 */ /* 0x000fe400080006ff */
[----:B------:R-:W-:Y:S02]  /*09e0*/  USHF.L.U32 UR10, UR10, 0x1, URZ ;  /* 0x000000010a0a7899 */ /* 0x000fe400080006ff */
[----:B------:R-:W-:-:S04]  /*09f0*/  UIADD3 UR12, UPT, UPT, -UR9, 0x100000, URZ ;  /* 0x00100000090c7890 */ /* 0x000fc8000fffe1ff */
[----:B------:R-:W-:Y:S02]  /*0a00*/  USHF.L.U32 UR13, UR12, 0xb, URZ ;  /* 0x0000000b0c0d7899 */ /* 0x000fe400080006ff */
[----:B------:R-:W-:Y:S02]  /*0a10*/  USHF.L.U32 UR12, UR12, 0x1, URZ ;  /* 0x000000010c0c7899 */ /* 0x000fe400080006ff */
[----:B-1----:R-:W-:Y:S01]  /*0a20*/  ULEA UR5, UR5, UR7, 0x18 ;  /* 0x0000000705057291 */ /* 0x002fe2000f8ec0ff */
[----:B------:R-:W1:Y:S11]  /*0a30*/  FENCE.VIEW.ASYNC.S ;  /* 0x00000000000073c6 */ /* 0x000e760000000000 */
[----:B-1----:R2:W1:Y:S01]  /*0a40*/  SYNCS.EXCH.64 URZ, [UR5+0xb0], UR10 ;  /* 0x0000b00a05ff75b2 */ /* 0x0024620008000100 */
[----:B------:R2:W1:Y:S01]  /*0a50*/  SYNCS.EXCH.64 URZ, [UR5+0xc0], UR12 ;  /* 0x0000c00c05ff75b2 */ /* 0x0004620008000100 */
[----:B------:R2:W1:Y:S01]  /*0a60*/  SYNCS.EXCH.64 URZ, [UR5+0xb8], UR10 ;  /* 0x0000b80a05ff75b2 */ /* 0x0004620008000100 */
[----:B------:R2:W1:Y:S02]  /*0a70*/  SYNCS.EXCH.64 URZ, [UR5+0xc8], UR12 ;  /* 0x0000c80c05ff75b2 */ /* 0x0004640008000100 */
[----:B--2---:R-:W-:Y:S01]  /*0a80*/  NOP ;  /* 0x0000000000007918 */ /* 0x004fe20000000000 */
.L_x_12:
        /* <DEDUP_REMOVED lines=26> */
.L_x_13:
        /* <DEDUP_REMOVED lines=18> */
.L_x_14:
[----:B-1----:R-:W1:Y:S01]  /*0d50*/  S2UR UR5, SR_CTAID.X ;  /* 0x00000000000579c3 */ /* 0x002e620000002500 */
[----:B------:R-:W-:-:S05]  /*0d60*/  CS2R.32 R63, SR_CgaSize ;  /* 0x00000000003f7805 */ /* 0x000fca0000008a00 */
[----:B------:R-:W-:-:S05]  /*0d70*/  IMAD R63, R63, -0xa0, RZ ;  /* 0xffffff603f3f7824 */ /* 0x000fca00078e02ff */
[----:B------:R-:W-:-:S14]  /*0d80*/  R2UR UR9, R63 ;  /* 0x000000003f0972ca */ /* 0x000fdc00000e0000 */
[----:B------:R-:W2:Y:S01]  /*0d90*/  LDCU UR9, c[0x0][UR9+0x2b0] ;  /* 0x00005600090977ac */ /* 0x000ea20008000800 */
[----:B------:R-:W-:Y:S01]  /*0da0*/  NOP ;  /* 0x0000000000007918 */ /* 0x000fe20000000000 */
[----:B------:R-:W-:-:S05]  /*0db0*/  CS2R.32 R63, SR_CgaSize ;  /* 0x00000000003f7805 */ /* 0x000fca0000008a00 */
[----:B------:R-:W-:-:S05]  /*0dc0*/  IMAD R63, R63, -0xa0, RZ ;  /* 0xffffff603f3f7824 */ /* 0x000fca00078e02ff */
[----:B------:R-:W-:-:S14]  /*0dd0*/  R2UR UR7, R63 ;  /* 0x000000003f0772ca */ /* 0x000fdc00000e0000 */
[----:B------:R-:W3:Y:S01]  /*0de0*/  LDCU UR7, c[0x0][UR7+0x2b4] ;  /* 0x00005680070777ac */ /* 0x000ee20008000800 */
[----:B------:R-:W4:Y:S08]  /*0df0*/  S2UR UR4, SR_CTAID.Y ;  /* 0x00000000000479c3 */ /* 0x000f300000002600 */
[----:B------:R-:W3:Y:S01]  /*0e00*/  LDC R10, c[0x0][0xb24] ;  /* 0x0002c900ff0a7b82 */ /* 0x000ee20000000800 */
[----:B-1----:R-:W-:-:S02]  /*0e10*/  I2FP.F32.U32 R63, UR5 ;  /* 0x00000005003f7c45 */ /* 0x002fc40008201000 */
[----:B------:R-:W-:-:S05]  /*0e20*/  CS2R.32 R3, SR_CgaSize ;  /* 0x0000000000037805 */ /* 0x000fca0000008a00 */
[----:B------:R-:W-:-:S06]  /*0e30*/  IMAD R3, R3, -0xa0, RZ ;  /* 0xffffff6003037824 */ /* 0x000fcc00078e02ff */
[----:B------:R-:W1:Y:S01]  /*0e40*/  LDC R3, c[0x0][R3+0x2a0] ;  /* 0x0000a80003037b82 */ /* 0x000e620000000800 */
[----:B------:R-:W-:Y:S01]  /*0e50*/  MOV R15, UR5 ;  /* 0x00000005000f7c02 */ /* 0x000fe20008000f00 */
[----:B--2---:R-:W-:Y:S01]  /*0e60*/  FMUL R63, R63, UR9 ;  /* 0x000000093f3f7c20 */ /* 0x004fe20008400000 */
[----:B----4-:R-:W-:Y:S02]  /*0e70*/  I2FP.F32.U32 R62, UR4 ;  /* 0x00000004003e7c45 */ /* 0x010fe40008201000 */
[----:B------:R-:W-:-:S05]  /*0e80*/  CS2R.32 R2, SR_CgaSize ;  /* 0x0000000000027805 */ /* 0x000fca0000008a00 */
[----:B------:R-:W-:-:S06]  /*0e90*/  IMAD R2, R2, -0xa0, RZ ;  /* 0xffffff6002027824 */ /* 0x000fcc00078e02ff */
[----:B------:R-:W2:Y:S01]  /*0ea0*/  LDC R2, c[0x0][R2+0x2a4] ;  /* 0x0000a90002027b82 */ /* 0x000ea20000000800 */
[----:B------:R-:W-:Y:S01]  /*0eb0*/  MOV R14, UR4 ;  /* 0x00000004000e7c02 */ /* 0x000fe20008000f00 */
[----:B------:R-:W4:Y:S01]  /*0ec0*/  F2I.U32.TRUNC.NTZ R63, R63 ;  /* 0x0000003f003f7305 */ /* 0x000f22000020f000 */
[----:B---3--:R-:W-:-:S05]  /*0ed0*/  FMUL R62, R62, UR7 ;  /* 0x000000073e3e7c20 */ /* 0x008fca0008400000 */
[----:B------:R-:W-:Y:S01]  /*0ee0*/  BAR.SYNC.DEFER_BLOCKING 0x0 ;  /* 0x0000000000007b1d */ /* 0x000fe20000010000 */
[----:B------:R-:W-:-:S05]  /*0ef0*/  ISETP.GE.AND P0, PT, R10, 0x1, PT ;  /* 0x000000010a00780c */ /* 0x000fca0003f06270 */
[----:B------:R-:W3:Y:S02]  /*0f00*/  F2I.U32.TRUNC.NTZ R62, R62 ;  /* 0x0000003e003e7305 */ /* 0x000ee4000020f000 */
[----:B------:R-:W2:Y:S01]  /*0f10*/  S2UR UR36, SR_CTAID.Z ;  /* 0x00000000002479c3 */ /* 0x000ea20000002700 */
[----:B----4-:R-:W-:-:S05]  /*0f20*/  IADD3 R63, PT, PT, -R63, RZ, RZ ;  /* 0x000000ff3f3f7210 */ /* 0x010fca0007ffe1ff */
[----:B-1----:R-:W-:Y:S01]  /*0f30*/  IMAD R63, R3, R63, UR5 ;  /* 0x00000005033f7e24 */ /* 0x002fe2000f8e023f */
[----:B---3--:R-:W-:-:S05]  /*0f40*/  IADD3 R62, PT, PT, -R62, RZ, RZ ;  /* 0x000000ff3e3e7210 */ /* 0x008fca0007ffe1ff */
[----:B--2---:R-:W-:Y:S01]  /*0f50*/  IMAD R62, R2, R62, UR4 ;  /* 0x00000004023e7e24 */ /* 0x004fe2000f8e023e */
[----:B------:R-:W-:Y:S06]  /*0f60*/  @!P0 BRA `(.L_x_15) ;  /* 0x0000000000b88947 */ /* 0x000fec0003800000 */
[----:B------:R-:W1:Y:S01]  /*0f70*/  LDC.64 R4, c[0x0][0xb18] ;  /* 0x0002c600ff047b82 */ /* 0x000e620000000a00 */
[----:B------:R-:W-:-:S07]  /*0f80*/  ISETP.NE.AND P0, PT, R10, 0x1, PT ;  /* 0x000000010a00780c */ /* 0x000fce0003f05270 */
[----:B------:R-:W2:Y:S08]  /*0f90*/  LDC R9, c[0x0][0xb0c] ;  /* 0x0002c300ff097b82 */ /* 0x000eb00000000800 */
[----:B------:R-:W3:Y:S08]  /*0fa0*/  LDC R12, c[0x0][0x370] ;  /* 0x0000dc00ff0c7b82 */ /* 0x000ef00000000800 */
[----:B------:R-:W4:Y:S01]  /*0fb0*/  LDC R11, c[0x0][0x374] ;  /* 0x0000dd00ff0b7b82 */ /* 0x000f220000000800 */
[----:B-1----:R-:W-:-:S07]  /*0fc0*/  ISETP.NE.AND P1, PT, R4, 0x1, PT ;  /* 0x000000010400780c */ /* 0x002fce0003f25270 */
[----:B------:R-:W3:Y:S01]  /*0fd0*/  LDC.64 R6, c[0x0][0xb10] ;  /* 0x0002c400ff067b82 */ /* 0x000ee20000000a00 */
[----:B--2---:R-:W-:-:S07]  /*0fe0*/  ISETP.NE.AND P2, PT, R9, 0x1, PT ;  /* 0x000000010900780c */ /* 0x004fce0003f45270 */
[----:B------:R-:W1:Y:S08]  /*0ff0*/  LDC R8, c[0x0][0xb20] ;  /* 0x0002c800ff087b82 */ /* 0x000e700000000800 */
[----:B------:R-:W2:Y:S01]  /*1000*/  LDC.64 R2, c[0x0][0xb28] ;  /* 0x0002ca00ff027b82 */ /* 0x000ea20000000a00 */
[----:B----4-:R-:W-:-:S04]  /*1010*/  IMAD.HI.U32 R13, R11, R5, RZ ;  /* 0x000000050b0d7227 */ /* 0x010fc800078e00ff */
[----:B------:R-:W-:-:S04]  /*1020*/  IMAD.HI.U32 R5, R14, R5, RZ ;  /* 0x000000050e057227 */ /* 0x000fc800078e00ff */
[----:B---3--:R-:W-:-:S05]  /*1030*/  IMAD.HI.U32 R16, R12, R6, RZ ;  /* 0x000000060c107227 */ /* 0x008fca00078e00ff */
[-C--:B------:R-:W-:Y:S01]  /*1040*/  @P2 SHF.R.U32.HI R12, RZ, R7.reuse, R16 ;  /* 0x00000007ff0c2219 */ /* 0x080fe20000011610 */
[----:B------:R-:W-:Y:S01]  /*1050*/  IMAD.HI.U32 R16, R15, R6, RZ ;  /* 0x000000060f107227 */ /* 0x000fe200078e00ff */
[-C--:B-1----:R-:W-:Y:S02]  /*1060*/  @P1 SHF.R.U32.HI R11, RZ, R8.reuse, R13 ;  /* 0x00000008ff0b1219 */ /* 0x082fe4000001160d */
[----:B------:R-:W-:Y:S02]  /*1070*/  SHF.R.U32.HI R5, RZ, R8, R5 ;  /* 0x00000008ff057219 */ /* 0x000fe40000011605 */
[----:B------:R-:W-:Y:S02]  /*1080*/  SHF.R.U32.HI R16, RZ, R7, R16 ;  /* 0x00000007ff107219 */ /* 0x000fe40000011610 */
[----:B------:R-:W-:Y:S01]  /*1090*/  SEL R5, R14, R5, !P1 ;  /* 0x000000050e057207 */ /* 0x000fe20004800000 */
[----:B--2---:R-:W-:Y:S01]  /*10a0*/  IMAD.HI.U32 R13, R11, R2, RZ ;  /* 0x000000020b0d7227 */ /* 0x004fe200078e00ff */
[----:B------:R-:W-:-:S03]  /*10b0*/  SEL R16, R15, R16, !P2 ;  /* 0x000000100f107207 */ /* 0x000fc60005000000 */
[----:B------:R-:W-:Y:S01]  /*10c0*/  IMAD.HI.U32 R6, R12, R2, RZ ;  /* 0x000000020c067227 */ /* 0x000fe200078e00ff */
[----:B------:R-:W-:-:S04]  /*10d0*/  @P0 SHF.R.U32.HI R11, RZ, R3, R13 ;  /* 0x00000003ff0b0219 */ /* 0x000fc8000001160d */
[----:B------:R-:W-:Y:S01]  /*10e0*/  @P0 SHF.R.U32.HI R12, RZ, R3, R6 ;  /* 0x00000003ff0c0219 */ /* 0x000fe20000011606 */
[----:B------:R-:W-:-:S04]  /*10f0*/  IMAD R11, R11, R10, RZ ;  /* 0x0000000a0b0b7224 */ /* 0x000fc800078e02ff */
[----:B------:R-:W-:Y:S01]  /*1100*/  IMAD R6, R12, R10, RZ ;  /* 0x0000000a0c067224 */ /* 0x000fe200078e02ff */
[----:B------:R-:W-:-:S04]  /*1110*/  ISETP.GE.AND P1, PT, R5, R11, PT ;  /* 0x0000000b0500720c */ /* 0x000fc80003f26270 */
[----:B------:R-:W-:Y:S01]  /*1120*/  ISETP.GE.OR P1, PT, R16, R6, P1 ;  /* 0x000000061000720c */ /* 0x000fe20000f26670 */
[----:B------:R-:W-:-:S05]  /*1130*/  IMAD.HI.U32 R6, R5, R2, RZ ;  /* 0x0000000205067227 */ /* 0x000fca00078e00ff */
[----:B------:R-:W-:-:S04]  /*1140*/  SHF.R.U32.HI R6, RZ, R3, R6 ;  /* 0x00000003ff067219 */ /* 0x000fc80000011606 */
[----:B------:R-:W-:-:S03]  /*1150*/  SEL R6, R5, R6, !P0 ;  /* 0x0000000605067207 */ /* 0x000fc60004000000 */
[----:B------:R-:W-:Y:S01]  /*1160*/  @!P1 IMAD.HI.U32 R7, R16, R2, RZ ;  /* 0x0000000210079227 */ /* 0x000fe200078e00ff */
[----:B------:R-:W-:-:S04]  /*1170*/  IADD3 R2, PT, PT, -R6, RZ, RZ ;  /* 0x000000ff06027210 */ /* 0x000fc80007ffe1ff */
[----:B------:R-:W-:Y:S01]  /*1180*/  @!P1 SHF.R.U32.HI R3, RZ, R3, R7 ;  /* 0x00000003ff039219 */ /* 0x000fe20000011607 */
[----:B------:R-:W-:Y:S01]  /*1190*/  IMAD R2, R10, R2, R5 ;  /* 0x000000020a027224 */ /* 0x000fe200078e0205 */
[----:B------:R-:W-:Y:S02]  /*11a0*/  IADD3 R7, PT, PT, -R5, RZ, RZ ;  /* 0x000000ff05077210 */ /* 0x000fe40007ffe1ff */
[----:B------:R-:W-:-:S03]  /*11b0*/  @!P1 SEL R3, R16, R3, !P0 ;  /* 0x0000000310039207 */ /* 0x000fc60004000000 */
[----:B------:R-:W-:Y:S02]  /*11c0*/  IMAD R7, R4, R7, R14 ;  /* 0x0000000704077224 */ /* 0x000fe400078e020e */
[--C-:B------:R-:W-:Y:S02]  /*11d0*/  @!P1 IMAD.IADD R6, R6, 0x1, -R3.reuse ;  /* 0x0000000106069824 */ /* 0x100fe400078e0a03 */
[----:B------:R-:W-:Y:S01]  /*11e0*/  @!P1 IMAD R3, R2, R12, R3 ;  /* 0x0000000c02039224 */ /* 0x000fe200078e0203 */
[----:B------:R-:W-:Y:S01]  /*11f0*/  IADD3 R2, PT, PT, -R16, RZ, RZ ;  /* 0x000000ff10027210 */ /* 0x000fe20007ffe1ff */
[----:B------:R-:W-:Y:S02]  /*1200*/  @!P1 IMAD R5, R6, R10, R16 ;  /* 0x0000000a06059224 */ /* 0x000fe400078e0210 */
[----:B------:R-:W-:Y:S02]  /*1210*/  @!P1 IMAD.MOV.U32 R16, RZ, RZ, R3 ;  /* 0x000000ffff109224 */ /* 0x000fe400078e0003 */
[----:B------:R-:W-:-:S02]  /*1220*/  IMAD R2, R9, R2, R15 ;  /* 0x0000000209027224 */ /* 0x000fc400078e020f */
[----:B------:R-:W-:Y:S02]  /*1230*/  IMAD R14, R5, R4, R7 ;  /* 0x00000004050e7224 */ /* 0x000fe400078e0207 */
[----:B------:R-:W-:Y:S02]  /*1240*/  IMAD R15, R16, R9, R2 ;  /* 0x00000009100f7224 */ /* 0x000fe400078e0202 */
.L_x_15:
[----:B------:R-:W1:Y:S01]  /*1250*/  LDCU UR4, c[0x0][0xb30] ;  /* 0x00016600ff0477ac */ /* 0x000e620008000800 */
[----:B------:R-:W2:Y:S08]  /*1260*/  S2UR UR37, SR_CgaCtaId ;  /* 0x00000000002579c3 */ /* 0x000eb00000008800 */
[----:B------:R-:W3:Y:S01]  /*1270*/  LDC R26, c[0x0][0xb24] ;  /* 0x0002c900ff1a7b82 */ /* 0x000ee20000000800 */
[----:B-1----:R-:W-:-:S09]  /*1280*/  UISETP.NE.AND UP1, UPT, UR4, 0x1, UPT ;  /* 0x000000010400788c */ /* 0x002fd2000bf25270 */
[----:B--2---:R-:W-:Y:S05]  /*1290*/  BRA.U UP1, `(.L_x_16) ;  /* 0x0000000101407547 */ /* 0x004fea000b800000 */
[----:B------:R-:W1:Y:S08]  /*12a0*/  LDC.64 R4, c[0x0][0xb10] ;  /* 0x0002c400ff047b82 */ /* 0x000e700000000a00 */
[----:B------:R-:W2:Y:S08]  /*12b0*/  LDC.64 R2, c[0x0][0xb18] ;  /* 0x0002c600ff027b82 */ /* 0x000eb00000000a00 */
[----:B------:R-:W4:Y:S08]  /*12c0*/  LDC R6, c[0x0][0xb20] ;  /* 0x0002c800ff067b82 */ /* 0x000f300000000800 */
[----:B------:R-:W3:Y:S01]  /*12d0*/  LDC R7, c[0x0][0xb0c] ;  /* 0x0002c300ff077b82 */ /* 0x000ee20000000800 */
[----:B-1----:R-:W-:-:S05]  /*12e0*/  IMAD.HI.U32 R4, R15, R4, RZ ;  /* 0x000000040f047227 */ /* 0x002fca00078e00ff */
[----:B------:R-:W-:Y:S01]  /*12f0*/  SHF.R.U32.HI R4, RZ, R5, R4 ;  /* 0x00000005ff047219 */ /* 0x000fe20000011604 */
[----:B--2---:R-:W-:Y:S01]  /*1300*/  IMAD.HI.U32 R3, R14, R3, RZ ;  /* 0x000000030e037227 */ /* 0x004fe200078e00ff */
[----:B------:R-:W-:-:S04]  /*1310*/  ISETP.NE.AND P0, PT, R2, 0x1, PT ;  /* 0x000000010200780c */ /* 0x000fc80003f05270 */
[----:B----4-:R-:W-:-:S04]  /*1320*/  SHF.R.U32.HI R3, RZ, R6, R3 ;  /* 0x00000006ff037219 */ /* 0x010fc80000011603 */
[----:B------:R-:W-:Y:S02]  /*1330*/  SEL R3, R14, R3, !P0 ;  /* 0x000000030e037207 */ /* 0x000fe40004000000 */
[----:B---3--:R-:W-:-:S04]  /*1340*/  ISETP.NE.AND P1, PT, R7, 0x1, PT ;  /* 0x000000010700780c */ /* 0x008fc80003f25270 */
[----:B------:R-:W-:-:S05]  /*1350*/  SEL R4, R15, R4, !P1 ;  /* 0x000000040f047207 */ /* 0x000fca0004800000 */
[----:B------:R-:W-:Y:S02]  /*1360*/  IMAD.IADD R5, R3, 0x1, -R4 ;  /* 0x0000000103057824 */ /* 0x000fe400078e0a04 */
[----:B------:R-:W-:Y:S02]  /*1370*/  IMAD.IADD R3, R4, 0x1, -R3 ;  /* 0x0000000104037824 */ /* 0x000fe400078e0a03 */
[----:B------:R-:W-:Y:S02]  /*1380*/  IMAD R15, R5, R7, R15 ;  /* 0x00000007050f7224 */ /* 0x000fe400078e020f */
[----:B------:R-:W-:-:S07]  /*1390*/  IMAD R14, R3, R2, R14 ;  /* 0x00000002030e7224 */ /* 0x000fce00078e020e */
.L_x_16:
[----:B------:R-:W-:Y:S01]  /*13a0*/  BAR.SYNC.DEFER_BLOCKING 0x0 ;  /* 0x0000000000007b1d */ /* 0x000fe20000010000 */
[----:B------:R-:W-:Y:S01]  /*13b0*/  UISETP.NE.AND UP1, UPT, UR8, 0x2, UPT ;  /* 0x000000020800788c */ /* 0x000fe2000bf25270 */
[----:B------:R-:W-:Y:S02]  /*13c0*/  ISETP.NE.OR P5, PT, R0, 0x2, !P5 ;  /* 0x000000020000780c */ /* 0x000fe40006fa5670 */
[----:B------:R-:W-:-:S06]  /*13d0*/  LOP3.LUT R2, R77, 0x1f, RZ, 0xc0, !PT ;  /* 0x0000001f4d027812 */ /* 0x000fcc00078ec0ff */
[----:B------:R-:W-:Y:S05]  /*13e0*/  BRA.U UP1, `(.L_x_17) ;  /* 0x0000001101a47547 */ /* 0x000fea000b800000 */
[----:B------:R-:W1:Y:S01]  /*13f0*/  LDCU UR13, c[0x0][0x38c] ;  /* 0x00007180ff0d77ac */ /* 0x000e620008000800 */
[----:B------:R-:W2:Y:S01]  /*1400*/  LDC R8, c[0x0][0x370] ;  /* 0x0000dc00ff087b82 */ /* 0x000ea20000000800 */
[----:B------:R-:W-:Y:S01]  /*1410*/  PLOP3.LUT P1, PT, PT, PT, UP2, 0x80, 0x8 ;  /* 0x000000000008781c */ /* 0x000fe20003f2f028 */
[----:B------:R-:W-:Y:S01]  /*1420*/  IMAD.MOV.U32 R17, RZ, RZ, 0x1 ;  /* 0x00000001ff117424 */ /* 0x000fe200078e00ff */
[----:B------:R-:W-:Y:S01]  /*1430*/  ISETP.EQ.OR P4, PT, R2, RZ, P5 ;  /* 0x000000ff0200720c */ /* 0x000fe20002f82670 */
[----:B------:R-:W-:Y:S01]  /*1440*/  IMAD.MOV.U32 R16, RZ, RZ, RZ ;  /* 0x000000ffff107224 */ /* 0x000fe200078e00ff */
[----:B------:R-:W-:Y:S02]  /*1450*/  PLOP3.LUT P1, PT, P1, PT, PT, 0x8, 0x80 ;  /* 0x000000000080781c */ /* 0x000fe40000f2e170 */
[----:B------:R-:W-:Y:S01]  /*1460*/  CS2R R12, SRZ ;  /* 0x00000000000c7805 */ /* 0x000fe2000001ff00 */
[----:B------:R-:W-:Y:S01]  /*1470*/  IMAD.MOV.U32 R11, RZ, RZ, 0x1 ;  /* 0x00000001ff0b7424 */ /* 0x000fe200078e00ff */
[----:B------:R-:W4:Y:S01]  /*1480*/  LDC R0, c[0x0][0x374] ;  /* 0x0000dd00ff007b82 */ /* 0x000f220000000800 */
[----:B------:R-:W2:Y:S01]  /*1490*/  LDCU.64 UR22, c[0x0][0x348] ;  /* 0x00006900ff1677ac */ /* 0x000ea20008000a00 */
[----:B------:R-:W-:Y:S01]  /*14a0*/  UMOV UR6, URZ ;  /* 0x000000ff00067c82 */ /* 0x000fe20008000000 */
[----:B-1----:R-:W-:-:S04]  /*14b0*/  UIADD3 UR5, UPT, UPT, UR13, 0x1f, URZ ;  /* 0x0000001f0d057890 */ /* 0x002fc8000fffe0ff */
[----:B------:R-:W-:-:S04]  /*14c0*/  USHF.R.S32.HI UR4, URZ, 0x1f, UR5 ;  /* 0x0000001fff047899 */ /* 0x000fc80008011405 */
[----:B------:R-:W-:-:S04]  /*14d0*/  ULEA.HI UR4, UR4, UR5, URZ, 0x5 ;  /* 0x0000000504047291 */ /* 0x000fc8000f8f28ff */
[----:B------:R-:W-:Y:S02]  /*14e0*/  USHF.R.S32.HI UR15, URZ, 0x5, UR4 ;  /* 0x00000005ff0f7899 */ /* 0x000fe40008011404 */
[----:B------:R-:W-:Y:S02]  /*14f0*/  UIADD3 UR4, UPT, UPT, UR13, -0x1, URZ ;  /* 0xffffffff0d047890 */ /* 0x000fe4000fffe0ff */
[----:B------:R-:W-:Y:S02]  /*1500*/  UISETP.LT.U32.AND UP0, UPT, UR15, 0x6, UPT ;  /* 0x000000060f00788c */ /* 0x000fe4000bf01070 */
[----:B------:R-:W-:Y:S02]  /*1510*/  UISETP.GE.U32.AND UP1, UPT, UR4, -0x3f, UPT ;  /* 0xffffffc10400788c */ /* 0x000fe4000bf26070 */
[----:B------:R-:W-:Y:S02]  /*1520*/  USEL UR14, UR15, 0x6, UP0 ;  /* 0x000000060f0e7887 */ /* 0x000fe40008000000 */
[----:B------:R-:W-:-:S02]  /*1530*/  UIADD3 UR13, UPT, UPT, UR13, 0x3e, URZ ;  /* 0x0000003e0d0d7890 */ /* 0x000fc4000fffe0ff */
[----:B------:R-:W-:Y:S02]  /*1540*/  UIADD3 UR5, UPT, UPT, UR14, -0x1, URZ ;  /* 0xffffffff0e057890 */ /* 0x000fe4000fffe0ff */
[----:B------:R-:W-:-:S03]  /*1550*/  UIADD3 UR7, UPT, UPT, UR15, -UR14, URZ ;  /* 0x8000000e0f077290 */ /* 0x000fc6000fffe0ff */
[----:B------:R-:W-:-:S04]  /*1560*/  @UP1 UIADD3 UR5, UPT, UPT, UR14, URZ, URZ ;  /* 0x000000ff0e051290 */ /* 0x000fc8000fffe0ff */
[----:B--2---:R-:W-:-:S12]  /*1570*/  UIADD3 UR5, UPT, UPT, UR5, 0x1, URZ ;  /* 0x0000000105057890 */ /* 0x004fd8000fffe0ff */
.L_x_35:
[----:B------:R-:W-:Y:S01]  /*1580*/  UISETP.NE.AND UP0, UPT, UR37, URZ, UPT ;  /* 0x000000ff2500728c */ /* 0x000fe2000bf05270 */
[----:B------:R-:W1:Y:S08]  /*1590*/  S2UR UR37, SR_CgaCtaId ;  /* 0x00000000002579c3 */ /* 0x000e700000008800 */
[----:B------:R-:W-:Y:S05]  /*15a0*/  BRA.U UP0, `(.L_x_18) ;  /* 0x0000000100347547 */ /* 0x000fea000b800000 */
[----:B------:R-:W2:Y:S01]  /*15b0*/  S2R R2, SR_CgaCtaId ;  /* 0x0000000000027919 */ /* 0x000ea20000008800 */
[----:B------:R-:W-:-:S04]  /*15c0*/  MOV R3, 0x400 ;  /* 0x0000040000037802 */ /* 0x000fc80000000f00 */
[----:B--2---:R-:W-:Y:S02]  /*15d0*/  LEA R2, R2, R3, 0x18 ;  /* 0x0000000302027211 */ /* 0x004fe400078ec0ff */
[----:B------:R-:W-:-:S03]  /*15e0*/  SHF.L.U32 R3, R11, 0x1f, RZ ;  /* 0x0000001f0b037819 */ /* 0x000fc600000006ff */
[----:B------:R-:W-:-:S04]  /*15f0*/  IMAD R2, R12, 0x8, R2 ;  /* 0x000000080c027824 */ /* 0x000fc800078e0202 */
[----:B------:R-:W2:Y:S02]  /*1600*/  SYNCS.PHASECHK.TRANS64.TRYWAIT P0, [R2+URZ+0x120], R3 ;  /* 0x00012003020075a7 */ /* 0x000ea400080011ff */
[----:B--2---:R-:W-:Y:S05]  /*1610*/  @!P0 BRA `(.L_x_19) ;  /* 0x0000006400688947 */ /* 0x004fea0003800000 */
.L_x_133:
[----:B------:R-:W-:Y:S01]  /*1620*/  VIADD R12, R12, 0x1 ;  /* 0x000000010c0c7836 */ /* 0x000fe20000000000 */
[----:B------:R2:W-:Y:S04]  /*1630*/  SYNCS.ARRIVE.TRANS64.A1T0 RZ, [R2+URZ+0x110], RZ ;  /* 0x000110ff02ff79a7 */ /* 0x0005e800081000ff */
[----:B------:R-:W-:-:S04]  /*1640*/  ISETP.NE.AND P0, PT, R12, 0x2, PT ;  /* 0x000000020c00780c */ /* 0x000fc80003f05270 */
[----:B------:R-:W-:Y:S02]  /*1650*/  SEL R12, R12, RZ, P0 ;  /* 0x000000ff0c0c7207 */ /* 0x000fe40000000000 */
[----:B--2---:R-:W-:-:S04]  /*1660*/  SEL R2, RZ, 0x1, P0 ;  /* 0x00000001ff027807 */ /* 0x004fc80000000000 */
[----:B------:R-:W-:-:S07]  /*1670*/  LOP3.LUT R11, R11, R2, RZ, 0x3c, !PT ;  /* 0x000000020b0b7212 */ /* 0x000fce00078e3cff */
.L_x_18:
[----:B------:R-:W-:Y:S01]  /*1680*/  UMOV UR4, 0x400 ;  /* 0x0000040000047882 */ /* 0x000fe20000000000 */
[----:B------:R-:W-:Y:S01]  /*1690*/  SHF.L.U32 R2, R17, 0x1f, RZ ;  /* 0x0000001f11027819 */ /* 0x000fe200000006ff */
[----:B-1----:R-:W-:Y:S01]  /*16a0*/  ULEA UR4, UR37, UR4, 0x18 ;  /* 0x0000000425047291 */ /* 0x002fe2000f8ec0ff */
[----:B------:R-:W-:Y:S01]  /*16b0*/  R2UR UR35, R15 ;  /* 0x000000000f2372ca */ /* 0x000fe200000e0000 */
[----:B------:R-:W-:Y:S01]  /*16c0*/  UISETP.GE.U32.AND UP0, UPT, UR13, 0x3f, UPT ;  /* 0x0000003f0d00788c */ /* 0x000fe2000bf06070 */
[----:B------:R-:W-:Y:S01]  /*16d0*/  R2UR UR11, R14 ;  /* 0x000000000e0b72ca */ /* 0x000fe200000e0000 */
[----:B------:R-:W-:Y:S01]  /*16e0*/  ULEA UR8, UR6, UR4, 0x3 ;  /* 0x0000000406087291 */ /* 0x000fe2000f8e18ff */
[----:B------:R-:W-:-:S08]  /*16f0*/  UMOV UR24, URZ ;  /* 0x000000ff00187c82 */ /* 0x000fd00008000000 */
[----:B------:R1:W2:Y:S01]  /*1700*/  SYNCS.PHASECHK.TRANS64.TRYWAIT P0, [UR8+0x30], R2 ;  /* 0x00003002ff0075a7 */ /* 0x0002a20008001108 */
[----:B------:R-:W-:Y:S02]  /*1710*/  USHF.L.U32 UR35, UR35, 0x6, URZ ;  /* 0x0000000623237899 */ /* 0x000fe400080006ff */
[----:B------:R-:W-:Y:S01]  /*1720*/  USHF.L.U32 UR11, UR11, 0x7, URZ ;  /* 0x000000070b0b7899 */ /* 0x000fe200080006ff */
[----:B------:R-:W-:Y:S11]  /*1730*/  BRA.U !UP0, `(.L_x_20) ;  /* 0x0000000108a87547 */ /* 0x000ff6000b800000 */
[----:B------:R-:W-:Y:S01]  /*1740*/  UMOV UR16, URZ ;  /* 0x000000ff00107c82 */ /* 0x000fe20008000000 */
[----:B------:R-:W-:-:S05]  /*1750*/  UMOV UR17, UR6 ;  /* 0x0000000600117c82 */ /* 0x000fca0008000000 */
.L_x_25:
[----:B-1----:R-:W-:Y:S01]  /*1760*/  ULEA UR33, UR17, UR4, 0x3 ;  /* 0x0000000411217291 */ /* 0x002fe2000f8e18ff */
[----:B--2---:R-:W-:Y:S01]  /*1770*/  @!P5 MOV R3, 0x6000 ;  /* 0x000060000003d802 */ /* 0x004fe20000000f00 */
[----:B--2---:R-:W-:Y:S10]  /*1780*/  @P0 BRA `(.L_x_21) ;  /* 0x00000000000c0947 */ /* 0x004ff40003800000 */
[----:B------:R-:W-:-:S04]  /*1790*/  SHF.L.U32 R4, R17, 0x1f, RZ ;  /* 0x0000001f11047819 */ /* 0x000fc800000006ff */
[----:B------:R-:W2:Y:S02]  /*17a0*/  SYNCS.PHASECHK.TRANS64.TRYWAIT P0, [UR33+0x30], R4 ;  /* 0x00003004ff0075a7 */ /* 0x000ea40008001121 */
[----:B--2---:R-:W-:Y:S05]  /*17b0*/  @!P0 BRA `(.L_x_22) ;  /* 0x0000006400148947 */ /* 0x004fea0003800000 */
.L_x_21:
[----:B------:R2:W-:Y:S01]  /*17c0*/  @!P5 SYNCS.ARRIVE.TRANS64 RZ, [UR33], R3 ;  /* 0x00000003ffffd9a7 */ /* 0x0005e20008000021 */
[----:B------:R-:W-:Y:S04]  /*17d0*/  BSSY.RECONVERGENT B0, `(.L_x_23) ;  /* 0x0000003000007945 */ /* 0x000fe80003800200 */
[----:B------:R-:W-:Y:S05]  /*17e0*/  @P4 BRA `(.L_x_24) ;  /* 0x0000000000044947 */ /* 0x000fea0003800000 */
[----:B------:R-:W-:Y:S05]  /*17f0*/  BPT.TRAP 0x1 ;  /* 0x000000040000795c */ /* 0x000fea0000300000 */
.L_x_24:
[----:B------:R-:W-:Y:S05]  /*1800*/  BSYNC.RECONVERGENT B0 ;  /* 0x0000000000007941 */ /* 0x000fea0003800200 */
.L_x_23:
[----:B------:R-:W-:Y:S02]  /*1810*/  UIADD3 UR6, UPT, UPT, UR17, 0x1, URZ ;  /* 0x0000000111067890 */ /* 0x000fe4000fffe0ff */
[----:B------:R-:W-:Y:S02]  /*1820*/  ULEA UR32, UR17, UR4, 0xd ;  /* 0x0000000411207291 */ /* 0x000fe4000f8e68ff */
[----:B------:R-:W-:Y:S02]  /*1830*/  UISETP.NE.AND UP0, UPT, UR6, 0x6, UPT ;  /* 0x000000060600788c */ /* 0x000fe4000bf05270 */
[----:B------:R-:W-:Y:S02]  /*1840*/  UIADD3 UR26, UP1, UPT, UR22, 0x80, URZ ;  /* 0x00000080161a7890 */ /* 0x000fe4000ff3e0ff */
[----:B------:R-:W-:Y:S02]  /*1850*/  USEL UR9, URZ, 0x1, UP0 ;  /* 0x00000001ff097887 */ /* 0x000fe40008000000 */
[----:B------:R-:W-:-:S02]  /*1860*/  USEL UR6, UR6, URZ, UP0 ;  /* 0x000000ff06067287 */ /* 0x000fc40008000000 */
[----:B------:R-:W-:Y:S02]  /*1870*/  UIADD3 UR20, UP0, UPT, UR22, 0x180, URZ ;  /* 0x0000018016147890 */ /* 0x000fe4000ff1e0ff */
[----:B------:R-:W-:Y:S01]  /*1880*/  ULEA UR8, UR6, UR4, 0x3 ;  /* 0x0000000406087291 */ /* 0x000fe2000f8e18ff */
[----:B------:R-:W-:Y:S01]  /*1890*/  LOP3.LUT R17, R17, UR9, RZ, 0x3c, !PT ;  /* 0x0000000911117c12 */ /* 0x000fe2000f8e3cff */
[----:B------:R-:W-:Y:S02]  /*18a0*/  USHF.L.U32 UR34, UR16, 0x5, URZ ;  /* 0x0000000510227899 */ /* 0x000fe400080006ff */
[----:B------:R-:W-:Y:S01]  /*18b0*/  UIADD3.X UR27, UPT, UPT, URZ, UR23, URZ, UP1, !UPT ;  /* 0x00000017ff1b7290 */ /* 0x000fe20008ffe4ff */
[----:B-1----:R-:W-:Y:S01]  /*18c0*/  SHF.L.U32 R2, R17, 0x1f, RZ ;  /* 0x0000001f11027819 */ /* 0x002fe200000006ff */
[----:B------:R-:W-:Y:S02]  /*18d0*/  UIADD3 UR32, UPT, UPT, UR32, 0x8800, URZ ;  /* 0x0000880020207890 */ /* 0x000fe4000fffe0ff */
[----:B------:R-:W-:Y:S01]  /*18e0*/  UIADD3.X UR21, UPT, UPT, URZ, UR23, URZ, UP0, !UPT ;  /* 0x00000017ff157290 */ /* 0x000fe200087fe4ff */
[----:B------:R1:W1:Y:S01]  /*18f0*/  SYNCS.PHASECHK.TRANS64.TRYWAIT P0, [UR8+0x30], R2 ;  /* 0x00003002ff0075a7 */ /* 0x0002620008001108 */
[----:B------:R-:W-:Y:S01]  /*1900*/  ULEA UR8, UR17, UR4, 0xe ;  /* 0x0000000411087291 */ /* 0x000fe2000f8e70ff */
[----:B------:R-:W-:Y:S01]  /*1910*/  UMOV UR18, 0x0 ;  /* 0x0000000000127882 */ /* 0x000fe20000000000 */
[----:B------:R-:W-:-:S02]  /*1920*/  UMOV UR19, 0x10000000 ;  /* 0x1000000000137882 */ /* 0x000fc40000000000 */
[----:B------:R-:W-:Y:S01]  /*1930*/  UIADD3 UR8, UPT, UPT, UR8, 0x14800, URZ ;  /* 0x0001480008087890 */ /* 0x000fe2000fffe0ff */
[----:B------:R1:W-:Y:S01]  /*1940*/  UTMALDG.3D [UR32], [UR26], desc[UR18] ;  /* 0x000012201a0075b4 */ /* 0x0003e20008011000 */
[----:B------:R-:W-:Y:S01]  /*1950*/  UMOV UR12, UR36 ;  /* 0x00000024000c7c82 */ /* 0x000fe20008000000 */
[----:B------:R-:W-:Y:S01]  /*1960*/  UMOV UR9, UR33 ;  /* 0x0000002100097c82 */ /* 0x000fe20008000000 */
[----:B------:R-:W-:Y:S01]  /*1970*/  UMOV UR10, UR34 ;  /* 0x00000022000a7c82 */ /* 0x000fe20008000000 */
[----:B------:R-:W-:Y:S01]  /*1980*/  UIADD3 UR16, UPT, UPT, UR16, 0x1, URZ ;  /* 0x0000000110107890 */ /* 0x000fe2000fffe0ff */
[----:B------:R-:W-:Y:S01]  /*1990*/  UMOV UR24, UR5 ;  /* 0x0000000500187c82 */ /* 0x000fe20008000000 */
[----:B------:R-:W-:Y:S02]  /*19a0*/  UMOV UR17, UR6 ;  /* 0x0000000600117c82 */ /* 0x000fe40008000000 */
[----:B------:R1:W-:Y:S01]  /*19b0*/  UTMALDG.3D [UR8], [UR20], desc[UR18] ;  /* 0x00001208140075b4 */ /* 0x0003e20008011000 */
[----:B------:R-:W-:-:S09]  /*19c0*/  UISETP.NE.AND UP0, UPT, UR16, UR5, UPT ;  /* 0x000000051000728c */ /* 0x000fd2000bf05270 */
[----:B------:R-:W-:Y:S05]  /*19d0*/  BRA.U UP0, `(.L_x_25) ;  /* 0xfffffffd00607547 */ /* 0x000fea000b83ffff */
.L_x_20:
[----:B-1----:R-:W-:Y:S01]  /*19e0*/  ULEA UR8, UR6, UR4, 0x3 ;  /* 0x0000000406087291 */ /* 0x002fe2000f8e18ff */
[----:B------:R-:W-:Y:S01]  /*19f0*/  SHF.L.U32 R2, R17, 0x1f, RZ ;  /* 0x0000001f11027819 */ /* 0x000fe200000006ff */
[----:B------:R-:W-:Y:S01]  /*1a00*/  @!P1 SYNCS.ARRIVE.TRANS64.A1T0 RZ, [UR4+0xa8], RZ ;  /* 0x0000a8ffffff99a7 */ /* 0x000fe20008100004 */
[----:B------:R-:W-:-:S06]  /*1a10*/  UISETP.GT.AND UP0, UPT, UR15, UR14, UPT ;  /* 0x0000000e0f00728c */ /* 0x000fcc000bf04270 */
[----:B--2---:R1:W2:Y:S03]  /*1a20*/  SYNCS.PHASECHK.TRANS64.TRYWAIT P0, [UR8+0x30], R2 ;  /* 0x00003002ff0075a7 */ /* 0x0042a60008001108 */
[----:B------:R-:W-:Y:S05]  /*1a30*/  BRA.U !UP0, `(.L_x_26) ;  /* 0x0000000108ac7547 */ /* 0x000fea000b800000 */
[----:B------:R-:W-:Y:S01]  /*1a40*/  UIADD3 UR21, UPT, UPT, UR7, UR24, URZ ;  /* 0x0000001807157290 */ /* 0x000fe2000fffe0ff */
[----:B------:R-:W-:-:S11]  /*1a50*/  UMOV UR25, UR6 ;  /* 0x0000000600197c82 */ /* 0x000fd60008000000 */
.L_x_31:
[----:B-1----:R-:W-:Y:S01]  /*1a60*/  ULEA UR17, UR25, UR4, 0x3 ;  /* 0x0000000419117291 */ /* 0x002fe2000f8e18ff */
[----:B--2---:R-:W-:Y:S01]  /*1a70*/  @!P5 MOV R3, 0x6000 ;  /* 0x000060000003d802 */ /* 0x004fe20000000f00 */
[----:B--2---:R-:W-:Y:S10]  /*1a80*/  @P0 BRA `(.L_x_27) ;  /* 0x00000000000c0947 */ /* 0x004ff40003800000 */
[----:B------:R-:W-:-:S04]  /*1a90*/  SHF.L.U32 R4, R17, 0x1f, RZ ;  /* 0x0000001f11047819 */ /* 0x000fc800000006ff */
[----:B------:R-:W2:Y:S02]  /*1aa0*/  SYNCS.PHASECHK.TRANS64.TRYWAIT P0, [UR17+0x30], R4 ;  /* 0x00003004ff0075a7 */ /* 0x000ea40008001111 */
[----:B--2---:R-:W-:Y:S05]  /*1ab0*/  @!P0 BRA `(.L_x_28) ;  /* 0x00000060006c8947 */ /* 0x004fea0003800000 */
.L_x_27:
[----:B------:R2:W-:Y:S01]  /*1ac0*/  @!P5 SYNCS.ARRIVE.TRANS64 RZ, [UR17], R3 ;  /* 0x00000003ffffd9a7 */ /* 0x0005e20008000011 */
[----:B------:R-:W-:Y:S04]  /*1ad0*/  BSSY.RECONVERGENT B0, `(.L_x_29) ;  /* 0x0000003000007945 */ /* 0x000fe80003800200 */
[----:B------:R-:W-:Y:S05]  /*1ae0*/  @P4 BRA `(.L_x_30) ;  /* 0x0000000000044947 */ /* 0x000fea0003800000 */
[----:B------:R-:W-:Y:S05]  /*1af0*/  BPT.TRAP 0x1 ;  /* 0x000000040000795c */ /* 0x000fea0000300000 */
.L_x_30:
[----:B------:R-:W-:Y:S05]  /*1b00*/  BSYNC.RECONVERGENT B0 ;  /* 0x0000000000007941 */ /* 0x000fea0003800200 */
.L_x_29:
        /* <DEDUP_REMOVED lines=10> */
[----:B------:R-:W-:Y:S01]  /*1bb0*/  UIADD3 UR16, UPT, UPT, UR16, 0x8800, URZ ;  /* 0x0000880010107890 */ /* 0x000fe2000fffe0ff */
[----:B-1----:R-:W-:Y:S01]  /*1bc0*/  SHF.L.U32 R2, R17, 0x1f, RZ ;  /* 0x0000001f11027819 */ /* 0x002fe200000006ff */
[----:B------:R-:W-:Y:S02]  /*1bd0*/  UIADD3.X UR31, UPT, UPT, URZ, UR23, URZ, UP1, !UPT ;  /* 0x00000017ff1f7290 */ /* 0x000fe40008ffe4ff */
[----:B------:R-:W-:Y:S01]  /*1be0*/  UIADD3.X UR29, UPT, UPT, URZ, UR23, URZ, UP0, !UPT ;  /* 0x00000017ff1d7290 */ /* 0x000fe200087fe4ff */
[----:B------:R1:W1:Y:S01]  /*1bf0*/  SYNCS.PHASECHK.TRANS64.TRYWAIT P0, [UR8+0x30], R2 ;  /* 0x00003002ff0075a7 */ /* 0x0002620008001108 */
[----:B------:R-:W-:Y:S01]  /*1c00*/  ULEA UR8, UR25, UR4, 0xe ;  /* 0x0000000419087291 */ /* 0x000fe2000f8e70ff */
[----:B------:R-:W-:Y:S01]  /*1c10*/  UMOV UR26, 0x0 ;  /* 0x00000000001a7882 */ /* 0x000fe20000000000 */
[----:B------:R-:W-:-:S02]  /*1c20*/  UMOV UR27, 0x10000000 ;  /* 0x10000000001b7882 */ /* 0x000fc40000000000 */
[----:B------:R-:W-:Y:S01]  /*1c30*/  UIADD3 UR8, UPT, UPT, UR8, 0x14800, URZ ;  /* 0x0001480008087890 */ /* 0x000fe2000fffe0ff */
[----:B------:R-:W-:Y:S01]  /*1c40*/  UMOV UR19, UR35 ;  /* 0x0000002300137c82 */ /* 0x000fe20008000000 */
[----:B------:R-:W-:Y:S01]  /*1c50*/  UMOV UR20, UR36 ;  /* 0x0000002400147c82 */ /* 0x000fe20008000000 */
[----:B------:R-:W-:Y:S01]  /*1c60*/  UMOV UR12, UR36 ;  /* 0x00000024000c7c82 */ /* 0x000fe20008000000 */
[----:B------:R-:W-:Y:S01]  /*1c70*/  UMOV UR9, UR17 ;  /* 0x0000001100097c82 */ /* 0x000fe20008000000 */
[----:B------:R-:W-:Y:S01]  /*1c80*/  UMOV UR10, UR18 ;  /* 0x00000012000a7c82 */ /* 0x000fe20008000000 */
[----:B------:R1:W-:Y:S01]  /*1c90*/  UTMALDG.3D [UR16], [UR30], desc[UR26] ;  /* 0x00001a101e0075b4 */ /* 0x0003e20008011000 */
[----:B------:R-:W-:Y:S01]  /*1ca0*/  UIADD3 UR24, UPT, UPT, UR24, 0x1, URZ ;  /* 0x0000000118187890 */ /* 0x000fe2000fffe0ff */
[----:B------:R-:W-:-:S03]  /*1cb0*/  UMOV UR25, UR6 ;  /* 0x0000000600197c82 */ /* 0x000fc60008000000 */
[----:B------:R-:W-:Y:S01]  /*1cc0*/  UISETP.NE.AND UP0, UPT, UR24, UR21, UPT ;  /* 0x000000151800728c */ /* 0x000fe2000bf05270 */
[----:B------:R1:W-:Y:S08]  /*1cd0*/  UTMALDG.3D [UR8], [UR28], desc[UR26] ;  /* 0x00001a081c0075b4 */ /* 0x0003f00008011000 */
[----:B------:R-:W-:Y:S05]  /*1ce0*/  BRA.U UP0, `(.L_x_31) ;  /* 0xfffffffd005c7547 */ /* 0x000fea000b83ffff */
.L_x_26:
[C---:B-1----:R-:W-:Y:S01]  /*1cf0*/  LEA R2, R16.reuse, UR4, 0x3 ;  /* 0x0000000410027c11 */ /* 0x042fe2000f8e18ff */
[----:B------:R-:W-:Y:S01]  /*1d00*/  NOP ;  /* 0x0000000000007918 */ /* 0x000fe20000000000 */
[----:B--2---:R-:W-:Y:S02]  /*1d10*/  SHF.L.U32 R3, R13, 0x1f, RZ ;  /* 0x0000001f0d037819 */ /* 0x004fe400000006ff */
[----:B------:R-:W-:Y:S02]  /*1d20*/  LEA R4, R16, UR4, 0x4 ;  /* 0x0000000410047c11 */ /* 0x000fe4000f8e20ff */
[----:B------:R-:W1:Y:S02]  /*1d30*/  SYNCS.PHASECHK.TRANS64.TRYWAIT P0, [R2+URZ+0xb0], R3 ;  /* 0x0000b003020075a7 */ /* 0x000e6400080011ff */
[----:B-1----:R-:W-:Y:S05]  /*1d40*/  @!P0 BRA `(.L_x_32) ;  /* 0x0000005c00e08947 */ /* 0x002fea0003800000 */
.L_x_136:
[----:B------:R-:W2:Y:S01]  /*1d50*/  LDS.128 R4, [R4+0x140] ;  /* 0x0001400004047984 */ /* 0x000ea20000000c00 */
[----:B---3--:R-:W-:Y:S01]  /*1d60*/  ISETP.GE.AND P0, PT, R26, 0x1, PT ;  /* 0x000000011a00780c */ /* 0x008fe20003f06270 */
[----:B-1----:R-:W-:Y:S01]  /*1d70*/  VIADD R2, R2, 0xc0 ;  /* 0x000000c002027836 */ /* 0x002fe20000000000 */
[----:B------:R-:W-:Y:S01]  /*1d80*/  @!PT LDS RZ, [RZ] ;  /* 0x00000000fffff984 */ /* 0x000fe20000000800 */
[----:B------:R-:W-:Y:S01]  /*1d90*/  @!PT LDS RZ, [RZ] ;  /* 0x00000000fffff984 */ /* 0x000fe20000000800 */
[----:B------:R-:W-:Y:S01]  /*1da0*/  @!PT LDS RZ, [RZ] ;  /* 0x00000000fffff984 */ /* 0x000fe20000000800 */
[----:B------:R-:W-:Y:S01]  /*1db0*/  @!PT LDS RZ, [RZ] ;  /* 0x00000000fffff984 */ /* 0x000fe20000000800 */
[----:B------:R1:W-:Y:S06]  /*1dc0*/  MEMBAR.ALL.CTA ;  /* 0x0000000000007992 */ /* 0x0003ec0000008000 */
[----:B-1----:R-:W1:Y:S01]  /*1dd0*/  FENCE.VIEW.ASYNC.S ;  /* 0x00000000000073c6 */ /* 0x002e620000000000 */
[----:B------:R-:W-:-:S04]  /*1de0*/  PRMT R2, RZ, 0x654, R2 ;  /* 0x00000654ff027816 */ /* 0x000fc80000000002 */
[----:B-1----:R1:W-:Y:S01]  /*1df0*/  SYNCS.ARRIVE.TRANS64.RED.A1T0 RZ, [R2+URZ], RZ ;  /* 0x000000ff02ff79a7 */ /* 0x0023e200081004ff */
[----:B--2---:R-:W-:-:S13]  /*1e00*/  LOP3.LUT P2, RZ, R6, 0x1, RZ, 0xc0, !PT ;  /* 0x0000000106ff7812 */ /* 0x004fda000784c0ff */
[----:B------:R-:W-:Y:S01]  /*1e10*/  @P2 SHF.R.U32.HI R3, RZ, 0x10, R5 ;  /* 0x00000010ff032819 */ /* 0x000fe20000011605 */
[----:B------:R-:W-:Y:S01]  /*1e20*/  VOTEU.ANY UP0, P2 ;  /* 0x0000000000ff7886 */ /* 0x000fe20001000100 */
[----:B------:R-:W-:Y:S02]  /*1e30*/  @P2 MOV R10, R4 ;  /* 0x00000004000a2202 */ /* 0x000fe40000000f00 */
[----:B------:R-:W-:Y:S02]  /*1e40*/  @P2 R2UR.BROADCAST UR8, R3 ;  /* 0x00000000030822ca */ /* 0x000fe400008e0000 */
[----:B------:R-:W-:-:S11]  /*1e50*/  @P2 LOP3.LUT R9, R5, 0xffff, RZ, 0xc0, !PT ;  /* 0x0000ffff05092812 */ /* 0x000fd600078ec0ff */
[----:B------:R-:W-:Y:S01]  /*1e60*/  @UP0 UMOV UR36, UR8 ;  /* 0x0000000800240c82 */ /* 0x000fe20008000000 */
[----:B-1----:R-:W-:Y:S05]  /*1e70*/  @!P0 BRA `(.L_x_33) ;  /* 0x0000000000b88947 */ /* 0x002fea0003800000 */
[----:B------:R-:W4:Y:S01]  /*1e80*/  LDC.64 R4, c[0x0][0xb18] ;  /* 0x0002c600ff047b82 */ /* 0x000f220000000a00 */
[----:B------:R-:W-:-:S07]  /*1e90*/  ISETP.NE.AND P3, PT, R26, 0x1, PT ;  /* 0x000000011a00780c */ /* 0x000fce0003f65270 */
[----:B------:R-:W1:Y:S08]  /*1ea0*/  LDC.64 R6, c[0x0][0xb10] ;  /* 0x0002c400ff067b82 */ /* 0x000e700000000a00 */
[----:B------:R-:W2:Y:S08]  /*1eb0*/  LDC R14, c[0x0][0xb20] ;  /* 0x0002c800ff0e7b82 */ /* 0x000eb00000000800 */
[----:B------:R-:W3:Y:S01]  /*1ec0*/  LDC R15, c[0x0][0xb0c] ;  /* 0x0002c300ff0f7b82 */ /* 0x000ee20000000800 */
[----:B----4-:R-:W-:Y:S01]  /*1ed0*/  IMAD.HI.U32 R19, R0, R5, RZ ;  /* 0x0000000500137227 */ /* 0x010fe200078e00ff */
[----:B------:R-:W-:-:S03]  /*1ee0*/  ISETP.NE.AND P0, PT, R4, 0x1, PT ;  /* 0x000000010400780c */ /* 0x000fc60003f05270 */
[----:B------:R-:W-:-:S03]  /*1ef0*/  IMAD.HI.U32 R5, R9, R5, RZ ;  /* 0x0000000509057227 */ /* 0x000fc600078e00ff */
[----:B------:R-:W4:Y:S01]  /*1f00*/  LDC.64 R2, c[0x0][0xb28] ;  /* 0x0002ca00ff027b82 */ /* 0x000f220000000a00 */
[----:B-1----:R-:W-:-:S04]  /*1f10*/  IMAD.HI.U32 R20, R8, R6, RZ ;  /* 0x0000000608147227 */ /* 0x002fc800078e00ff */
[----:B------:R-:W-:Y:S01]  /*1f20*/  IMAD.HI.U32 R21, R10, R6, RZ ;  /* 0x000000060a157227 */ /* 0x000fe200078e00ff */
[----:B------:R-:W-:Y:S02]  /*1f30*/  SHF.R.U32.HI R20, RZ, R7, R20 ;  /* 0x00000007ff147219 */ /* 0x000fe40000011614 */
[-C--:B--2---:R-:W-:Y:S02]  /*1f40*/  SHF.R.U32.HI R19, RZ, R14.reuse, R19 ;  /* 0x0000000eff137219 */ /* 0x084fe40000011613 */
[----:B------:R-:W-:Y:S02]  /*1f50*/  SHF.R.U32.HI R5, RZ, R14, R5 ;  /* 0x0000000eff057219 */ /* 0x000fe40000011605 */
[----:B------:R-:W-:Y:S02]  /*1f60*/  SEL R19, R0, R19, !P0 ;  /* 0x0000001300137207 */ /* 0x000fe40004000000 */
[----:B------:R-:W-:Y:S02]  /*1f70*/  SHF.R.U32.HI R21, RZ, R7, R21 ;  /* 0x00000007ff157219 */ /* 0x000fe40000011615 */
[----:B---3--:R-:W-:-:S02]  /*1f80*/  ISETP.NE.AND P1, PT, R15, 0x1, PT ;  /* 0x000000010f00780c */ /* 0x008fc40003f25270 */
[----:B------:R-:W-:Y:S02]  /*1f90*/  SEL R5, R9, R5, !P0 ;  /* 0x0000000509057207 */ /* 0x000fe40004000000 */
[----:B------:R-:W-:Y:S02]  /*1fa0*/  SEL R20, R8, R20, !P1 ;  /* 0x0000001408147207 */ /* 0x000fe40004800000 */
[----:B------:R-:W-:Y:S01]  /*1fb0*/  SEL R21, R10, R21, !P1 ;  /* 0x000000150a157207 */ /* 0x000fe20004800000 */
[----:B----4-:R-:W-:-:S04]  /*1fc0*/  IMAD.HI.U32 R18, R19, R2, RZ ;  /* 0x0000000213127227 */ /* 0x010fc800078e00ff */
        /* <DEDUP_REMOVED lines=10> */
[----:B------:R-:W-:-:S04]  /*2070*/  @!P0 IMAD.HI.U32 R7, R21, R2, RZ ;  /* 0x0000000215078227 */ /* 0x000fc800078e00ff */
[----:B------:R-:W-:Y:S01]  /*2080*/  IMAD.MOV R2, RZ, RZ, -R6 ;  /* 0x000000ffff027224 */ /* 0x000fe200078e0a06 */
[----:B------:R-:W-:Y:S02]  /*2090*/  @!P0 SHF.R.U32.HI R3, RZ, R3, R7 ;  /* 0x00000003ff038219 */ /* 0x000fe40000011607 */
[----:B------:R-:W-:Y:S01]  /*20a0*/  IADD3 R7, PT, PT, -R5, RZ, RZ ;  /* 0x000000ff05077210 */ /* 0x000fe20007ffe1ff */
[----:B------:R-:W-:Y:S01]  /*20b0*/  IMAD R2, R26, R2, R5 ;  /* 0x000000021a027224 */ /* 0x000fe200078e0205 */
        /* <DEDUP_REMOVED lines=10> */
.L_x_33:
[----:B------:R-:W1:Y:S02]  /*2160*/  LDCU UR8, c[0x0][0xb30] ;  /* 0x00016600ff0877ac */ /* 0x000e640008000800 */
[----:B-1----:R-:W-:-:S09]  /*2170*/  UISETP.NE.AND UP0, UPT, UR8, 0x1, UPT ;  /* 0x000000010800788c */ /* 0x002fd2000bf05270 */
[----:B------:R-:W-:Y:S05]  /*2180*/  BRA.U UP0, `(.L_x_34) ;  /* 0x0000000100407547 */ /* 0x000fea000b800000 */
[----:B------:R-:W1:Y:S08]  /*2190*/  LDC.64 R4, c[0x0][0xb10] ;  /* 0x0002c400ff047b82 */ /* 0x000e700000000a00 */
[----:B------:R-:W2:Y:S08]  /*21a0*/  LDC.64 R2, c[0x0][0xb18] ;  /* 0x0002c600ff027b82 */ /* 0x000eb00000000a00 */
[----:B------:R-:W3:Y:S08]  /*21b0*/  LDC R6, c[0x0][0xb20] ;  /* 0x0002c800ff067b82 */ /* 0x000ef00000000800 */
[----:B------:R-:W4:Y:S01]  /*21c0*/  LDC R7, c[0x0][0xb0c] ;  /* 0x0002c300ff077b82 */ /* 0x000f220000000800 */
[----:B-1----:R-:W-:-:S05]  /*21d0*/  IMAD.HI.U32 R4, R10, R4, RZ ;  /* 0x000000040a047227 */ /* 0x002fca00078e00ff */
[----:B------:R-:W-:Y:S01]  /*21e0*/  SHF.R.U32.HI R4, RZ, R5, R4 ;  /* 0x00000005ff047219 */ /* 0x000fe20000011604 */
[----:B--2---:R-:W-:Y:S01]  /*21f0*/  IMAD.HI.U32 R3, R9, R3, RZ ;  /* 0x0000000309037227 */ /* 0x004fe200078e00ff */
[----:B------:R-:W-:-:S04]  /*2200*/  ISETP.NE.AND P0, PT, R2, 0x1, PT ;  /* 0x000000010200780c */ /* 0x000fc80003f05270 */
[----:B---3--:R-:W-:-:S04]  /*2210*/  SHF.R.U32.HI R3, RZ, R6, R3 ;  /* 0x00000006ff037219 */ /* 0x008fc80000011603 */
[----:B------:R-:W-:Y:S02]  /*2220*/  SEL R3, R9, R3, !P0 ;  /* 0x0000000309037207 */ /* 0x000fe40004000000 */
[----:B----4-:R-:W-:-:S04]  /*2230*/  ISETP.NE.AND P1, PT, R7, 0x1, PT ;  /* 0x000000010700780c */ /* 0x010fc80003f25270 */
[----:B------:R-:W-:-:S05]  /*2240*/  SEL R4, R10, R4, !P1 ;  /* 0x000000040a047207 */ /* 0x000fca0004800000 */
[----:B------:R-:W-:Y:S02]  /*2250*/  IMAD.IADD R5, R3, 0x1, -R4 ;  /* 0x0000000103057824 */ /* 0x000fe400078e0a04 */
[----:B------:R-:W-:Y:S02]  /*2260*/  IMAD.IADD R3, R4, 0x1, -R3 ;  /* 0x0000000104037824 */ /* 0x000fe400078e0a03 */
[----:B------:R-:W-:Y:S02]  /*2270*/  IMAD R10, R5, R7, R10 ;  /* 0x00000007050a7224 */ /* 0x000fe400078e020a */
[----:B------:R-:W-:-:S07]  /*2280*/  IMAD R9, R3, R2, R9 ;  /* 0x0000000203097224 */ /* 0x000fce00078e0209 */
.L_x_34:
[----:B------:R-:W-:Y:S01]  /*2290*/  VIADD R16, R16, 0x1 ;  /* 0x0000000110107836 */ /* 0x000fe20000000000 */
[----:B------:R-:W-:Y:S01]  /*22a0*/  PLOP3.LUT P1, PT, PT, PT, PT, 0x80, 0x8 ;  /* 0x000000000008781c */ /* 0x000fe20003f2f070 */
[----:B------:R-:W-:Y:S02]  /*22b0*/  IMAD.IADD R15, R10, 0x1, R63 ;  /* 0x000000010a0f7824 */ /* 0x000fe400078e023f */
[----:B------:R-:W-:Y:S01]  /*22c0*/  IMAD.IADD R14, R9, 0x1, R62 ;  /* 0x00000001090e7824 */ /* 0x000fe200078e023e */
[----:B------:R-:W-:-:S04]  /*22d0*/  ISETP.NE.AND P0, PT, R16, 0x2, PT ;  /* 0x000000021000780c */ /* 0x000fc80003f05270 */
[----:B------:R-:W-:Y:S02]  /*22e0*/  SEL R2, RZ, 0x1, P0 ;  /* 0x00000001ff027807 */ /* 0x000fe40000000000 */
[----:B------:R-:W-:Y:S02]  /*22f0*/  SEL R16, R16, RZ, P0 ;  /* 0x000000ff10107207 */ /* 0x000fe40000000000 */
[----:B------:R-:W-:Y:S01]  /*2300*/  LOP3.LUT R13, R13, R2, RZ, 0x3c, !PT ;  /* 0x000000020d0d7212 */ /* 0x000fe200078e3cff */
[----:B------:R-:W-:Y:S06]  /*2310*/  @P2 BRA `(.L_x_35) ;  /* 0xfffffff000982947 */ /* 0x000fec000383ffff */
[----:B------:R-:W-:Y:S01]  /*2320*/  UIADD3 UR4, UPT, UPT, UR4, 0x30, URZ ;  /* 0x0000003004047890 */ /* 0x000fe2000fffe0ff */
[----:B------:R-:W-:-:S03]  /*2330*/  SHF.L.U32 R2, R17, 0x1f, RZ ;  /* 0x0000001f11027819 */ /* 0x000fc600000006ff */
[----:B------:R-:W-:-:S09]  /*2340*/  ULEA UR5, UR6, UR4, 0x3 ;  /* 0x0000000406057291 */ /* 0x000fd2000f8e18ff */
[----:B------:R-:W1:Y:S02]  /*2350*/  SYNCS.PHASECHK.TRANS64.TRYWAIT P0, [UR5], R2 ;  /* 0x00000002ff0075a7 */ /* 0x000e640008001105 */
[----:B-1----:R-:W-:Y:S05]  /*2360*/  @!P0 BRA `(.L_x_36) ;  /* 0x00000058006c8947 */ /* 0x002fea0003800000 */
.L_x_138:
[----:B------:R-:W-:-:S04]  /*2370*/  UIADD3 UR6, UPT, UPT, UR6, 0x1, URZ ;  /* 0x0000000106067890 */ /* 0x000fc8000fffe0ff */
[----:B------:R-:W-:-:S04]  /*2380*/  UISETP.NE.AND UP0, UPT, UR6, 0x6, UPT ;  /* 0x000000060600788c */ /* 0x000fc8000bf05270 */
[----:B------:R-:W-:Y:S02]  /*2390*/  USEL UR7, URZ, 0x1, UP0 ;  /* 0x00000001ff077887 */ /* 0x000fe40008000000 */
[----:B------:R-:W-:-:S04]  /*23a0*/  USEL UR6, UR6, URZ, UP0 ;  /* 0x000000ff06067287 */ /* 0x000fc80008000000 */
[----:B------:R-:W-:Y:S01]  /*23b0*/  ULEA UR5, UR6, UR4, 0x3 ;  /* 0x0000000406057291 */ /* 0x000fe2000f8e18ff */
[----:B-1----:R-:W-:-:S04]  /*23c0*/  LOP3.LUT R2, R17, UR7, RZ, 0x3c, !PT ;  /* 0x0000000711027c12 */ /* 0x002fc8000f8e3cff */
[----:B------:R-:W-:-:S04]  /*23d0*/  SHF.L.U32 R3, R2, 0x1f, RZ ;  /* 0x0000001f02037819 */ /* 0x000fc800000006ff */
[----:B------:R-:W1:Y:S02]  /*23e0*/  SYNCS.PHASECHK.TRANS64.TRYWAIT P0, [UR5], R3 ;  /* 0x00000003ff0075a7 */ /* 0x000e640008001105 */
[----:B-1----:R-:W-:Y:S05]  /*23f0*/  @!P0 BRA `(.L_x_37) ;  /* 0x0000005800608947 */ /* 0x002fea0003800000 */
.L_x_140:
[----:B------:R-:W-:-:S04]  /*2400*/  UIADD3 UR6, UPT, UPT, UR6, 0x1, URZ ;  /* 0x0000000106067890 */ /* 0x000fc8000fffe0ff */
[----:B------:R-:W-:-:S04]  /*2410*/  UISETP.NE.AND UP0, UPT, UR6, 0x6, UPT ;  /* 0x000000060600788c */ /* 0x000fc8000bf05270 */
[----:B------:R-:W-:Y:S02]  /*2420*/  USEL UR7, URZ, 0x1, UP0 ;  /* 0x00000001ff077887 */ /* 0x000fe40008000000 */
[----:B------:R-:W-:-:S04]  /*2430*/  USEL UR6, UR6, URZ, UP0 ;  /* 0x000000ff06067287 */ /* 0x000fc80008000000 */
[----:B------:R-:W-:Y:S01]  /*2440*/  ULEA UR5, UR6, UR4, 0x3 ;  /* 0x0000000406057291 */ /* 0x000fe2000f8e18ff */
[----:B------:R-:W-:-:S04]  /*2450*/  LOP3.LUT R2, R2, UR7, RZ, 0x3c, !PT ;  /* 0x0000000702027c12 */ /* 0x000fc8000f8e3cff */
[----:B-1----:R-:W-:-:S04]  /*2460*/  SHF.L.U32 R3, R2, 0x1f, RZ ;  /* 0x0000001f02037819 */ /* 0x002fc800000006ff */
[----:B------:R-:W1:Y:S02]  /*2470*/  SYNCS.PHASECHK.TRANS64.TRYWAIT P0, [UR5], R3 ;  /* 0x00000003ff0075a7 */ /* 0x000e640008001105 */
[----:B-1----:R-:W-:Y:S05]  /*2480*/  @!P0 BRA `(.L_x_38) ;  /* 0x0000005800548947 */ /* 0x002fea0003800000 */
.L_x_142:
        /* <DEDUP_REMOVED lines=9> */
.L_x_144:
        /* <DEDUP_REMOVED lines=9> */
.L_x_146:
[----:B------:R-:W-:-:S04]  /*25b0*/  UIADD3 UR6, UPT, UPT, UR6, 0x1, URZ ;  /* 0x0000000106067890 */ /* 0x000fc8000fffe0ff */
[----:B------:R-:W-:-:S04]  /*25c0*/  UISETP.NE.AND UP0, UPT, UR6, 0x6, UPT ;  /* 0x000000060600788c */ /* 0x000fc8000bf05270 */
[----:B------:R-:W-:Y:S02]  /*25d0*/  USEL UR5, URZ, 0x1, UP0 ;  /* 0x00000001ff057887 */ /* 0x000fe40008000000 */
[----:B------:R-:W-:-:S04]  /*25e0*/  USEL UR6, UR6, URZ, UP0 ;  /* 0x000000ff06067287 */ /* 0x000fc80008000000 */
[----:B------:R-:W-:Y:S01]  /*25f0*/  ULEA UR6, UR6, UR4, 0x3 ;  /* 0x0000000406067291 */ /* 0x000fe2000f8e18ff */
[----:B------:R-:W-:-:S04]  /*2600*/  LOP3.LUT R2, R2, UR5, RZ, 0x3c, !PT ;  /* 0x0000000502027c12 */ /* 0x000fc8000f8e3cff */
[----:B------:R-:W-:Y:S01]  /*2610*/  SHF.L.U32 R2, R2, 0x1f, RZ ;  /* 0x0000001f02027819 */ /* 0x000fe200000006ff */
[----:B-1--4-:R-:W-:-:S07]  /*2620*/  IMAD.U32 R0, RZ, RZ, UR6 ;  /* 0x00000006ff007e24 */ /* 0x012fce000f8e00ff */
.L_x_41:
[----:B-1----:R1:W2:Y:S02]  /*2630*/  SYNCS.PHASECHK.TRANS64.TRYWAIT P0, [R0+URZ], R2 ;  /* 0x00000002000075a7 */ /* 0x0022a400080011ff */
[----:B--2---:R-:W-:Y:S05]  /*2640*/  @!P0 NANOSLEEP.SYNCS 0x989680 ;  /* 0x009896800000895d */ /* 0x004fea0003900000 */
[----:B------:R-:W2:Y:S02]  /*2650*/  @!P0 SYNCS.PHASECHK.TRANS64 P0, [R0+URZ], R2 ;  /* 0x00000002000085a7 */ /* 0x000ea400080010ff */
[----:B--2---:R-:W-:Y:S05]  /*2660*/  @P0 EXIT ;  /* 0x000000000000094d */ /* 0x004fea0003800000 */
[----:B------:R-:W-:Y:S05]  /*2670*/  BRA `(.L_x_41) ;  /* 0xfffffffc00ec7947 */ /* 0x000fea000383ffff */
.L_x_17:
[----:B------:R-:W-:-:S04]  /*2680*/  UISETP.NE.AND UP1, UPT, UR37, URZ, UPT ;  /* 0x000000ff2500728c */ /* 0x000fc8000bf25270 */
[----:B------:R-:W-:-:S09]  /*2690*/  UISETP.NE.OR UP1, UPT, UR8, 0x1, UP1 ;  /* 0x000000010800788c */ /* 0x000fd20008f25670 */
[----:B------:R-:W-:Y:S05]  /*26a0*/  BRA.U UP1, `(.L_x_42) ;  /* 0x0000000501487547 */ /* 0x000fea000b800000 */
[----:B------:R-:W-:Y:S01]  /*26b0*/  ISETP.NE.AND P2, PT, R2, RZ, PT ;  /* 0x000000ff0200720c */ /* 0x000fe20003f45270 */
[----:B------:R-:W-:Y:S01]  /*26c0*/  IMAD.MOV.U32 R12, RZ, RZ, 0x1 ;  /* 0x00000001ff0c7424 */ /* 0x000fe200078e00ff */
[----:B------:R-:W-:Y:S02]  /*26d0*/  CS2R R10, SRZ ;  /* 0x00000000000a7805 */ /* 0x000fe4000001ff00 */
[----:B------:R-:W-:Y:S01]  /*26e0*/  CS2R R8, SRZ ;  /* 0x0000000000087805 */ /* 0x000fe2000001ff00 */
[----:B------:R-:W-:Y:S01]  /*26f0*/  UMOV UR4, 0x400 ;  /* 0x0000040000047882 */ /* 0x000fe20000000000 */
[----:B------:R-:W-:Y:S01]  /*2700*/  UMOV UR6, URZ ;  /* 0x000000ff00067c82 */ /* 0x000fe20008000000 */
[----:B------:R-:W-:-:S12]  /*2710*/  ULEA UR37, UR37, UR4, 0x18 ;  /* 0x0000000425257291 */ /* 0x000fd8000f8ec0ff */
.L_x_46:
[----:B------:R-:W-:Y:S02]  /*2720*/  LEA R0, R8, UR37, 0x3 ;  /* 0x0000002508007c11 */ /* 0x000fe4000f8e18ff */
[----:B------:R-:W-:-:S03]  /*2730*/  SHF.L.U32 R4, R9, 0x1f, RZ ;  /* 0x0000001f09047819 */ /* 0x000fc600000006ff */
[----:B------:R-:W-:Y:S01]  /*2740*/  VIADD R5, R0, 0x120 ;  /* 0x0000012000057836 */ /* 0x000fe20000000000 */
[----:B------:R-:W1:Y:S02]  /*2750*/  SYNCS.PHASECHK.TRANS64.TRYWAIT P0, [R0+URZ+0x110], R4 ;  /* 0x00011004000075a7 */ /* 0x000e6400080011ff */
[----:B-1----:R-:W-:Y:S05]  /*2760*/  @!P0 BRA `(.L_x_43) ;  /* 0x0000005400e48947 */ /* 0x002fea0003800000 */
.L_x_147:
[----:B------:R-:W-:Y:S01]  /*2770*/  ULEA UR5, UR6, UR37, 0x3 ;  /* 0x0000002506057291 */ /* 0x000fe2000f8e18ff */
[----:B-1----:R-:W-:Y:S01]  /*2780*/  PRMT R0, RZ, 0x654, R5 ;  /* 0x00000654ff007816 */ /* 0x002fe20000000005 */
[----:B------:R-:W-:Y:S01]  /*2790*/  @!P2 IMAD.MOV.U32 R4, RZ, RZ, 0x10 ;  /* 0x00000010ff04a424 */ /* 0x000fe200078e00ff */
[----:B------:R-:W-:Y:S01]  /*27a0*/  SHF.L.U32 R5, R12, 0x1f, RZ ;  /* 0x0000001f0c057819 */ /* 0x000fe200000006ff */
[----:B------:R-:W-:Y:S01]  /*27b0*/  UIADD3 UR4, UPT, UPT, UR5, 0xb0, URZ ;  /* 0x000000b005047890 */ /* 0x000fe2000fffe0ff */
[----:B------:R1:W-:Y:S05]  /*27c0*/  SYNCS.ARRIVE.TRANS64.RED.A1T0 RZ, [R0+URZ], RZ ;  /* 0x000000ff00ff79a7 */ /* 0x0003ea00081004ff */
[----:B------:R-:W-:Y:S01]  /*27d0*/  IMAD.U32 R6, RZ, RZ, UR4 ;  /* 0x00000004ff067e24 */ /* 0x000fe2000f8e00ff */
[----:B------:R-:W2:Y:S04]  /*27e0*/  SYNCS.PHASECHK.TRANS64.TRYWAIT P0, [UR5+0xc0], R5 ;  /* 0x0000c005ff0075a7 */ /* 0x000ea80008001105 */
[----:B------:R-:W-:Y:S01]  /*27f0*/  PRMT R6, R2, 0x654, R6 ;  /* 0x0000065402067816 */ /* 0x000fe20000000006 */
[----:B-12---:R-:W-:Y:S06]  /*2800*/  @!P0 BRA `(.L_x_44) ;  /* 0x0000005400d08947 */ /* 0x006fec0003800000 */
.L_x_149:
[----:B------:R-:W-:Y:S01]  /*2810*/  ULEA UR4, UR6, UR37, 0x4 ;  /* 0x0000002506047291 */ /* 0x000fe2000f8e20ff */
[----:B------:R-:W-:Y:S01]  /*2820*/  SEL R3, R6, R3, !P2 ;  /* 0x0000000306037207 */ /* 0x000fe20005000000 */
[----:B------:R-:W-:Y:S01]  /*2830*/  UIADD3 UR5, UPT, UPT, UR5, 0xb0, URZ ;  /* 0x000000b005057890 */ /* 0x000fe2000fffe0ff */
[----:B-1----:R-:W-:Y:S01]  /*2840*/  LEA R0, R11, UR37, 0x3 ;  /* 0x000000250b007c11 */ /* 0x002fe2000f8e18ff */
[----:B------:R-:W-:Y:S01]  /*2850*/  UIADD3 UR4, UPT, UPT, UR4, 0x140, URZ ;  /* 0x0000014004047890 */ /* 0x000fe2000fffe0ff */
[----:B------:R1:W-:Y:S01]  /*2860*/  @!P2 SYNCS.ARRIVE.TRANS64.RED RZ, [R3+URZ], R4 ;  /* 0x0000000403ffa9a7 */ /* 0x0003e200080004ff */
[----:B------:R-:W-:Y:S01]  /*2870*/  UIADD3 UR6, UPT, UPT, UR6, 0x1, URZ ;  /* 0x0000000106067890 */ /* 0x000fe2000fffe0ff */
[----:B------:R-:W-:-:S03]  /*2880*/  VIADD R8, R8, 0x1 ;  /* 0x0000000108087836 */ /* 0x000fc60000000000 */
[----:B------:R-:W-:Y:S02]  /*2890*/  UISETP.NE.AND UP0, UPT, UR6, 0x2, UPT ;  /* 0x000000020600788c */ /* 0x000fe4000bf05270 */
[----:B------:R-:W-:Y:S01]  /*28a0*/  ISETP.NE.AND P0, PT, R8, 0x2, PT ;  /* 0x000000020800780c */ /* 0x000fe20003f05270 */
[----:B------:R-:W-:Y:S06]  /*28b0*/  UGETNEXTWORKID.BROADCAST [UR4], [UR5] ;  /* 0x00000000040073ca */ /* 0x000fec0008000100 */
[----:B------:R-:W-:Y:S02]  /*28c0*/  USEL UR4, URZ, 0x1, UP0 ;  /* 0x00000001ff047887 */ /* 0x000fe40008000000 */
[----:B------:R-:W-:-:S04]  /*28d0*/  USEL UR6, UR6, URZ, UP0 ;  /* 0x000000ff06067287 */ /* 0x000fc80008000000 */
[----:B------:R-:W-:Y:S02]  /*28e0*/  LOP3.LUT R12, R12, UR4, RZ, 0x3c, !PT ;  /* 0x000000040c0c7c12 */ /* 0x000fe4000f8e3cff */
[----:B-1----:R-:W-:-:S04]  /*28f0*/  SHF.L.U32 R4, R10, 0x1f, RZ ;  /* 0x0000001f0a047819 */ /* 0x002fc800000006ff */
[----:B------:R-:W1:Y:S02]  /*2900*/  SYNCS.PHASECHK.TRANS64.TRYWAIT P1, [R0+URZ+0xb0], R4 ;  /* 0x0000b004000075a7 */ /* 0x000e6400080211ff */
[----:B-1----:R-:W-:Y:S05]  /*2910*/  @!P1 BRA `(.L_x_45) ;  /* 0x0000005400a49947 */ /* 0x002fea0003800000 */
.L_x_150:
[C---:B-1----:R-:W-:Y:S01]  /*2920*/  LEA R4, R11.reuse, UR37, 0x4 ;  /* 0x000000250b047c11 */ /* 0x042fe2000f8e20ff */
[----:B------:R-:W-:Y:S01]  /*2930*/  VIADD R0, R0, 0xc0 ;  /* 0x000000c000007836 */ /* 0x000fe20000000000 */
[----:B------:R-:W-:Y:S01]  /*2940*/  SEL R8, R8, RZ, P0 ;  /* 0x000000ff08087207 */ /* 0x000fe20000000000 */
[----:B------:R-:W-:-:S03]  /*2950*/  VIADD R11, R11, 0x1 ;  /* 0x000000010b0b7836 */ /* 0x000fc60000000000 */
[----:B------:R-:W1:Y:S01]  /*2960*/  LDS.128 R4, [R4+0x140] ;  /* 0x0001400004047984 */ /* 0x000e620000000c00 */
[----:B------:R-:W-:Y:S02]  /*2970*/  PRMT R0, RZ, 0x654, R0 ;  /* 0x00000654ff007816 */ /* 0x000fe40000000000 */
[C---:B------:R-:W-:Y:S01]  /*2980*/  ISETP.NE.AND P1, PT, R11.reuse, 0x2, PT ;  /* 0x000000020b00780c */ /* 0x040fe20003f25270 */
[----:B------:R-:W-:Y:S01]  /*2990*/  @!PT LDS RZ, [RZ] ;  /* 0x00000000fffff984 */ /* 0x000fe20000000800 */
[----:B------:R-:W-:Y:S01]  /*29a0*/  @!PT LDS RZ, [RZ] ;  /* 0x00000000fffff984 */ /* 0x000fe20000000800 */
[----:B------:R-:W-:Y:S01]  /*29b0*/  @!PT LDS RZ, [RZ] ;  /* 0x00000000fffff984 */ /* 0x000fe20000000800 */
[----:B------:R-:W-:Y:S01]  /*29c0*/  @!PT LDS RZ, [RZ] ;  /* 0x00000000fffff984 */ /* 0x000fe20000000800 */
[----:B------:R2:W-:Y:S06]  /*29d0*/  MEMBAR.ALL.CTA ;  /* 0x0000000000007992 */ /* 0x0005ec0000008000 */
[----:B--2---:R-:W2:Y:S01]  /*29e0*/  FENCE.VIEW.ASYNC.S ;  /* 0x00000000000073c6 */ /* 0x004ea20000000000 */
[----:B------:R-:W-:Y:S01]  /*29f0*/  SEL R11, R11, RZ, P1 ;  /* 0x000000ff0b0b7207 */ /* 0x000fe20000800000 */
[----:B--2---:R2:W-:Y:S01]  /*2a00*/  SYNCS.ARRIVE.TRANS64.RED.A1T0 RZ, [R0+URZ], RZ ;  /* 0x000000ff00ff79a7 */ /* 0x0045e200081004ff */
[----:B-1----:R-:W-:-:S02]  /*2a10*/  LOP3.LUT P3, RZ, R6, 0x1, RZ, 0xc0, !PT ;  /* 0x0000000106ff7812 */ /* 0x002fc4000786c0ff */
[----:B------:R-:W-:-:S04]  /*2a20*/  SEL R4, RZ, 0x1, P1 ;  /* 0x00000001ff047807 */ /* 0x000fc80000800000 */
[----:B------:R-:W-:Y:S02]  /*2a30*/  LOP3.LUT R10, R10, R4, RZ, 0x3c, !PT ;  /* 0x000000040a0a7212 */ /* 0x000fe400078e3cff */
[----:B--2---:R-:W-:-:S04]  /*2a40*/  SEL R0, RZ, 0x1, P0 ;  /* 0x00000001ff007807 */ /* 0x004fc80000000000 */
[----:B------:R-:W-:Y:S01]  /*2a50*/  LOP3.LUT R9, R9, R0, RZ, 0x3c, !PT ;  /* 0x0000000009097212 */ /* 0x000fe200078e3cff */
[----:B------:R-:W-:Y:S06]  /*2a60*/  @P3 BRA `(.L_x_46) ;  /* 0xfffffffc002c3947 */ /* 0x000fec000383ffff */
[----:B------:R-:W-:Y:S01]  /*2a70*/  ULEA UR5, UR6, UR37, 0x3 ;  /* 0x0000002506057291 */ /* 0x000fe2000f8e18ff */
[----:B------:R-:W-:-:S08]  /*2a80*/  SHF.L.U32 R2, R12, 0x1f, RZ ;  /* 0x0000001f0c027819 */ /* 0x000fd000000006ff */
[----:B------:R-:W1:Y:S02]  /*2a90*/  SYNCS.PHASECHK.TRANS64 P0, [UR5+0xc0], R2 ;  /* 0x0000c002ff0075a7 */ /* 0x000e640008001005 */
[----:B-1----:R-:W-:Y:S05]  /*2aa0*/  @P0 BRA `(.L_x_47) ;  /* 0x0000000000080947 */ /* 0x002fea0003800000 */
[----:B------:R-:W1:Y:S02]  /*2ab0*/  SYNCS.PHASECHK.TRANS64.TRYWAIT P0, [UR5+0xc0], R2 ;  /* 0x0000c002ff0075a7 */ /* 0x000e640008001105 */
[----:B-1----:R-:W-:Y:S05]  /*2ac0*/  @!P0 BRA `(.L_x_48) ;  /* 0x00000054004c8947 */ /* 0x002fea0003800000 */
.L_x_47:
[----:B------:R-:W-:-:S04]  /*2ad0*/  UIADD3 UR4, UPT, UPT, UR6, 0x1, URZ ;  /* 0x0000000106047890 */ /* 0x000fc8000fffe0ff */
[----:B------:R-:W-:-:S04]  /*2ae0*/  UISETP.NE.AND UP0, UPT, UR4, 0x2, UPT ;  /* 0x000000020400788c */ /* 0x000fc8000bf05270 */
[----:B------:R-:W-:Y:S02]  /*2af0*/  USEL UR7, URZ, 0x1, UP0 ;  /* 0x00000001ff077887 */ /* 0x000fe40008000000 */
[----:B------:R-:W-:-:S04]  /*2b00*/  USEL UR4, UR4, URZ, UP0 ;  /* 0x000000ff04047287 */ /* 0x000fc80008000000 */
[----:B------:R-:W-:Y:S01]  /*2b10*/  ULEA UR4, UR4, UR37, 0x3 ;  /* 0x0000002504047291 */ /* 0x000fe2000f8e18ff */
[----:B-1----:R-:W-:-:S04]  /*2b20*/  LOP3.LUT R2, R12, UR7, RZ, 0x3c, !PT ;  /* 0x000000070c027c12 */ /* 0x002fc8000f8e3cff */
[----:B------:R-:W-:-:S04]  /*2b30*/  SHF.L.U32 R0, R2, 0x1f, RZ ;  /* 0x0000001f02007819 */ /* 0x000fc800000006ff */
[----:B------:R-:W1:Y:S02]  /*2b40*/  SYNCS.PHASECHK.TRANS64 P0, [UR4+0xc0], R0 ;  /* 0x0000c000ff0075a7 */ /* 0x000e640008001004 */
[----:B-1----:R-:W-:Y:S05]  /*2b50*/  @P0 EXIT ;  /* 0x000000000000094d */ /* 0x002fea0003800000 */
[----:B------:R-:W-:Y:S02]  /*2b60*/  SHF.L.U32 R2, R2, 0x1f, RZ ;  /* 0x0000001f02027819 */ /* 0x000fe400000006ff */
[----:B------:R-:W-:-:S07]  /*2b70*/  MOV R0, UR4 ;  /* 0x0000000400007c02 */ /* 0x000fce0008000f00 */
.L_x_49:
[----:B-1----:R1:W2:Y:S02]  /*2b80*/  SYNCS.PHASECHK.TRANS64.TRYWAIT P0, [R0+URZ+0xc0], R2 ;  /* 0x0000c002000075a7 */ /* 0x0022a400080011ff */
[----:B--2---:R-:W-:Y:S05]  /*2b90*/  @!P0 NANOSLEEP.SYNCS 0x989680 ;  /* 0x009896800000895d */ /* 0x004fea0003900000 */
[----:B------:R-:W2:Y:S02]  /*2ba0*/  @!P0 SYNCS.PHASECHK.TRANS64 P0, [R0+URZ+0xc0], R2 ;  /* 0x0000c002000085a7 */ /* 0x000ea400080010ff */
[----:B--2---:R-:W-:Y:S05]  /*2bb0*/  @P0 EXIT ;  /* 0x000000000000094d */ /* 0x004fea0003800000 */
[----:B------:R-:W-:Y:S05]  /*2bc0*/  BRA `(.L_x_49) ;  /* 0xfffffffc00ec7947 */ /* 0x000fea000383ffff */
.L_x_42:
[----:B------:R-:W-:-:S09]  /*2bd0*/  UISETP.NE.AND UP1, UPT, UR8, URZ, UPT ;  /* 0x000000ff0800728c */ /* 0x000fd2000bf25270 */
[----:B------:R-:W-:Y:S05]  /*2be0*/  BRA.U UP1, `(.L_x_50) ;  /* 0x0000000d01cc7547 */ /* 0x000fea000b800000 */
[----:B------:R-:W-:Y:S01]  /*2bf0*/  UMOV UR4, 0x40 ;  /* 0x0000004000047882 */ /* 0x000fe20000000000 */
[----:B------:R-:W-:Y:S01]  /*2c00*/  NOP ;  /* 0x0000000000007918 */ /* 0x000fe20000000000 */
[----:B------:R-:W-:Y:S01]  /*2c10*/  ULEA UR4, UR37, UR4, 0x18 ;  /* 0x0000000425047291 */ /* 0x000fe2000f8ec0ff */
[----:B------:R-:W-:Y:S02]  /*2c20*/  UMOV UR5, 0x400 ;  /* 0x0000040000057882 */ /* 0x000fe40000000000 */
[----:B------:R-:W-:-:S06]  /*2c30*/  ULEA UR37, UR37, UR5, 0x18 ;  /* 0x0000000525257291 */ /* 0x000fcc000f8ec0ff */
[----:B------:R-:W1:Y:S02]  /*2c40*/  LDS.U8 R0, [UR4+0x1c] ;  /* 0x00001c04ff007984 */ /* 0x000e640008000000 */
[----:B-1----:R-:W-:-:S13]  /*2c50*/  ISETP.NE.AND P0, PT, R0, RZ, PT ;  /* 0x000000ff0000720c */ /* 0x002fda0003f05270 */
[----:B------:R-:W-:Y:S05]  /*2c60*/  @P0 BRA `(.L_x_51) ;  /* 0x0000000000580947 */ /* 0x000fea0003800000 */
[----:B------:R-:W-:-:S13]  /*2c70*/  ELECT P0, URZ, PT ;  /* 0x0000000000ff782f */ /* 0x000fda0003800000 */
[----:B------:R-:W-:Y:S05]  /*2c80*/  @!P0 BRA `(.L_x_52) ;  /* 0x0000000000608947 */ /* 0x000fea0003800000 */
[----:B------:R-:W-:Y:S01]  /*2c90*/  UMOV UR5, 0x10 ;  /* 0x0000001000057882 */ /* 0x000fe20000000000 */
[----:B------:R-:W-:Y:S01]  /*2ca0*/  HFMA2 R0, -RZ, RZ, 0, 5.9604644775390625e-08 ;  /* 0x00000001ff007431 */ /* 0x000fe200000001ff */
[----:B------:R-:W-:-:S03]  /*2cb0*/  MOV R2, 0xffff ;  /* 0x0000ffff00027802 */ /* 0x000fc60000000f00 */
[----:B------:R-:W-:Y:S04]  /*2cc0*/  DEPBAR.LE SB1, 0x36 ;  /* 0x00009d800000791a */ /* 0x000fe80000000000 */
[----:B------:R-:W1:Y:S02]  /*2cd0*/  UTCATOMSWS.FIND_AND_SET.ALIGN UP0, UR5, UR5 ;  /* 0x00000005000575e3 */ /* 0x000e640008000800 */
[----:B-1----:R-:W-:Y:S01]  /*2ce0*/  MOV R3, UR5 ;  /* 0x0000000500037c02 */ /* 0x002fe20008000f00 */
[----:B------:R-:W-:Y:S06]  /*2cf0*/  BRA.U UP0, `(.L_x_53) ;  /* 0x0000000100187547 */ /* 0x000fec000b800000 */
.L_x_54:
[----:B------:R-:W-:Y:S05]  /*2d00*/  NANOSLEEP 0x64 ;  /* 0x000000640000795d */ /* 0x000fea0003800000 */
[----:B------:R-:W-:-:S05]  /*2d10*/  UMOV UR5, 0x10 ;  /* 0x0000001000057882 */ /* 0x000fca0000000000 */
[----:B------:R-:W-:Y:S04]  /*2d20*/  DEPBAR.LE SB1, 0x36 ;  /* 0x00009d800000791a */ /* 0x000fe80000000000 */
[----:B------:R-:W1:Y:S02]  /*2d30*/  UTCATOMSWS.FIND_AND_SET.ALIGN UP0, UR5, UR5 ;  /* 0x00000005000575e3 */ /* 0x000e640008000800 */
[----:B-1----:R-:W-:Y:S01]  /*2d40*/  MOV R3, UR5 ;  /* 0x0000000500037c02 */ /* 0x002fe20008000f00 */
[----:B------:R-:W-:Y:S05]  /*2d50*/  BRA.U !UP0, `(.L_x_54) ;  /* 0xfffffffd08e87547 */ /* 0x000fea000b83ffff */
.L_x_53:
[-C--:B------:R-:W-:Y:S02]  /*2d60*/  SHF.L.U32 R2, R2, R3.reuse, RZ ;  /* 0x0000000302027219 */ /* 0x080fe400000006ff */
[----:B------:R-:W-:Y:S01]  /*2d70*/  SHF.L.U32 R0, R0, R3, RZ ;  /* 0x0000000300007219 */ /* 0x000fe200000006ff */
[----:B------:R-:W-:Y:S02]  /*2d80*/  IMAD.SHL.U32 R3, R3, 0x20, RZ ;  /* 0x0000002003037824 */ /* 0x000fe400078e00ff */
[----:B------:R1:W-:Y:S04]  /*2d90*/  ATOMS.OR RZ, [UR4+0x14], R2 ;  /* 0x00001402ffff798c */ /* 0x0003e8000b000004 */
[----:B------:R1:W-:Y:S04]  /*2da0*/  ATOMS.OR RZ, [UR4+0x18], R0 ;  /* 0x00001800ffff798c */ /* 0x0003e8000b000004 */
[----:B------:R1:W-:Y:S01]  /*2db0*/  STS [UR37+0x160], R3 ;  /* 0x00016003ff007988 */ /* 0x0003e20008000825 */
[----:B------:R-:W-:Y:S05]  /*2dc0*/  BRA `(.L_x_52) ;  /* 0x0000000000107947 */ /* 0x000fea0003800000 */
.L_x_51:
[----:B------:R-:W-:Y:S02]  /*2dd0*/  MOV R0, 0xffffffff ;  /* 0xffffffff00007802 */ /* 0x000fe40000000f00 */
[----:B------:R-:W-:-:S03]  /*2de0*/  MOV R2, 0x2e10 ;  /* 0x00002e1000027802 */ /* 0x000fc60000000f00 */
[----:B------:R1:W-:Y:S04]  /*2df0*/  STS [UR37+0x160], R0 ;  /* 0x00016000ff007988 */ /* 0x0003e80008000825 */
[----:B-1-3-5:R-:W-:Y:S05]  /*2e00*/  CALL.REL.NOINC `($__internal_1_$__cuda_sm10x_tcgen05_guardrail_trap_phase_invalid_during_alloc) ;  /* 0x0000005800947944 */ /* 0x02afea0003c00000 */
.L_x_52:
[----:B------:R-:W-:Y:S05]  /*2e10*/  WARPSYNC.ALL ;  /* 0x0000000000007948 */ /* 0x000fea0003800000 */
[----:B------:R-:W2:Y:S01]  /*2e20*/  S2UR UR5, SR_CgaCtaId ;  /* 0x00000000000579c3 */ /* 0x000ea20000008800 */
[----:B------:R-:W-:Y:S01]  /*2e30*/  UMOV UR4, 0x400 ;  /* 0x0000040000047882 */ /* 0x000fe20000000000 */
[----:B------:R-:W-:-:S06]  /*2e40*/  NOP ;  /* 0x0000000000007918 */ /* 0x000fcc0000000000 */
[----:B------:R-:W-:Y:S06]  /*2e50*/  BAR.ARV 0x6, 0xa0 ;  /* 0x0182800000007b1d */ /* 0x000fec0000002000 */
[----:B------:R-:W4:Y:S01]  /*2e60*/  LDCU UR7, c[0x0][0x38c] ;  /* 0x00007180ff0777ac */ /* 0x000f220008000800 */
[----:B------:R-:W-:Y:S01]  /*2e70*/  IMAD.MOV.U32 R11, RZ, RZ, 0x1 ;  /* 0x00000001ff0b7424 */ /* 0x000fe200078e00ff */
[----:B------:R-:W-:Y:S01]  /*2e80*/  CS2R R8, SRZ ;  /* 0x0000000000087805 */ /* 0x000fe2000001ff00 */
[----:B------:R-:W-:Y:S01]  /*2e90*/  IMAD.MOV.U32 R10, RZ, RZ, RZ ;  /* 0x000000ffff0a7224 */ /* 0x000fe200078e00ff */
[----:B------:R-:W3:Y:S01]  /*2ea0*/  LDCU UR6, c[0x0][0x38c] ;  /* 0x00007180ff0677ac */ /* 0x000ee20008000800 */
[----:B------:R-:W-:Y:S01]  /*2eb0*/  UMOV UR15, URZ ;  /* 0x000000ff000f7c82 */ /* 0x000fe20008000000 */
[----:B------:R-:W-:Y:S01]  /*2ec0*/  UMOV UR14, URZ ;  /* 0x000000ff000e7c82 */ /* 0x000fe20008000000 */
[----:B--2---:R-:W-:Y:S01]  /*2ed0*/  ULEA UR5, UR5, UR4, 0x18 ;  /* 0x0000000405057291 */ /* 0x004fe2000f8ec0ff */
[----:B------:R-:W-:Y:S01]  /*2ee0*/  UMOV UR24, 0x0 ;  /* 0x0000000000187882 */ /* 0x000fe20000000000 */
[----:B------:R-:W-:-:S02]  /*2ef0*/  UMOV UR25, 0x4200910 ;  /* 0x0420091000197882 */ /* 0x000fc40000000000 */
[----:B------:R-:W-:Y:S02]  /*2f00*/  UIADD3 UR10, UPT, UPT, UR5, 0x8800, URZ ;  /* 0x00008800050a7890 */ /* 0x000fe4000fffe0ff */
[----:B------:R-:W-:Y:S02]  /*2f10*/  UIADD3 UR11, UPT, UPT, UR5, 0x14800, URZ ;  /* 0x00014800050b7890 */ /* 0x000fe4000fffe0ff */
[----:B----4-:R-:W-:Y:S01]  /*2f20*/  UIADD3 UR7, UPT, UPT, UR7, 0x1f, URZ ;  /* 0x0000001f07077890 */ /* 0x010fe2000fffe0ff */
[----:B-1----:R-:W1:Y:S01]  /*2f30*/  LDS R0, [UR5+0x160] ;  /* 0x00016005ff007984 */ /* 0x002e620008000800 */
[----:B------:R-:W-:Y:S02]  /*2f40*/  USHF.R.U32.HI UR10, URZ, 0x4, UR10 ;  /* 0x00000004ff0a7899 */ /* 0x000fe4000801160a */
[----:B------:R-:W-:Y:S02]  /*2f50*/  USHF.R.S32.HI UR4, URZ, 0x1f, UR7 ;  /* 0x0000001fff047899 */ /* 0x000fe40008011407 */
[----:B------:R-:W-:-:S02]  /*2f60*/  USHF.R.U32.HI UR11, URZ, 0x4, UR11 ;  /* 0x00000004ff0b7899 */ /* 0x000fc4000801160b */
[----:B------:R-:W-:Y:S02]  /*2f70*/  ULEA.HI UR4, UR4, UR7, URZ, 0x5 ;  /* 0x0000000704047291 */ /* 0x000fe4000f8f28ff */
[----:B------:R-:W-:Y:S02]  /*2f80*/  ULOP3.LUT UR10, UR10, 0x3fff, URZ, 0xc0, !UPT ;  /* 0x00003fff0a0a7892 */ /* 0x000fe4000f8ec0ff */
[----:B------:R-:W-:Y:S02]  /*2f90*/  USHF.R.S32.HI UR4, URZ, 0x5, UR4 ;  /* 0x00000005ff047899 */ /* 0x000fe40008011404 */
[----:B------:R-:W-:Y:S02]  /*2fa0*/  ULOP3.LUT UR11, UR11, 0x3fff, URZ, 0xc0, !UPT ;  /* 0x00003fff0b0b7892 */ /* 0x000fe4000f8ec0ff */
[----:B------:R-:W-:Y:S01]  /*2fb0*/  UISETP.LT.AND UP0, UPT, UR4, 0x1, UPT ;  /* 0x000000010400788c */ /* 0x000fe2000bf01270 */
[----:B------:R-:W-:Y:S01]  /*2fc0*/  UMOV UR22, 0x0 ;  /* 0x0000000000167882 */ /* 0x000fe20000000000 */
[----:B------:R-:W-:-:S02]  /*2fd0*/  UMOV UR23, 0x4200910 ;  /* 0x0420091000177882 */ /* 0x000fc40000000000 */
[----:B------:R-:W-:Y:S02]  /*2fe0*/  USEL UR9, UR4, 0x1, !UP0 ;  /* 0x0000000104097887 */ /* 0x000fe4000c000000 */
[----:B------:R-:W-:Y:S02]  /*2ff0*/  ULOP3.LUT UR10, UR10, 0x10000, URZ, 0xfc, !UPT ;  /* 0x000100000a0a7892 */ /* 0x000fe4000f8efcff */
[----:B------:R-:W-:Y:S02]  /*3000*/  ULOP3.LUT UR11, UR11, 0x10000, URZ, 0xfc, !UPT ;  /* 0x000100000b0b7892 */ /* 0x000fe4000f8efcff */
[----:B------:R-:W-:Y:S02]  /*3010*/  UIADD3 UR9, UPT, UPT, -UR9, URZ, URZ ;  /* 0x000000ff09097290 */ /* 0x000fe4000fffe1ff */
[----:B---3--:R-:W-:Y:S01]  /*3020*/  UISETP.GE.AND UP3, UPT, UR6, 0x1, UPT ;  /* 0x000000010600788c */ /* 0x008fe2000bf66270 */
[----:B------:R-:W-:Y:S01]  /*3030*/  UMOV UR20, 0x0 ;  /* 0x0000000000147882 */ /* 0x000fe20000000000 */
[----:B------:R-:W-:Y:S01]  /*3040*/  UMOV UR21, 0x4200910 ;  /* 0x0420091000157882 */ /* 0x000fe20000000000 */
[----:B------:R-:W-:Y:S01]  /*3050*/  UMOV UR18, 0x0 ;  /* 0x0000000000127882 */ /* 0x000fe20000000000 */
[----:B------:R-:W-:Y:S01]  /*3060*/  UMOV UR19, 0x4200910 ;  /* 0x0420091000137882 */ /* 0x000fe20000000000 */
[----:B-1----:R-:W-:-:S15]  /*3070*/  R2UR UR16, R0 ;  /* 0x00000000001072ca */ /* 0x002fde00000e0000 */
.L_x_61:
[----:B------:R-:W-:Y:S02]  /*3080*/  LEA R0, R10, UR5, 0x3 ;  /* 0x000000050a007c11 */ /* 0x000fe4000f8e18ff */
[----:B------:R-:W-:Y:S02]  /*3090*/  SHF.L.U32 R2, R9, 0x1f, RZ ;  /* 0x0000001f09027819 */ /* 0x000fe400000006ff */
[----:B------:R-:W-:Y:S01]  /*30a0*/  PLOP3.LUT P0, PT, PT, PT, UP3, 0x80, 0x8 ;  /* 0x000000000008781c */ /* 0x000fe20003f0f038 */
[----:B------:R-:W-:Y:S01]  /*30b0*/  VIADD R3, R0, 0xc0 ;  /* 0x000000c000037836 */ /* 0x000fe20000000000 */
[----:B-1----:R-:W1:Y:S02]  /*30c0*/  SYNCS.PHASECHK.TRANS64.TRYWAIT P1, [R0+URZ+0xb0], R2 ;  /* 0x0000b002000075a7 */ /* 0x002e6400080211ff */
[----:B-1-3--:R-:W-:Y:S09]  /*30d0*/  @!P1 BRA `(.L_x_55) ;  /* 0x0000004c00e09947 */ /* 0x00aff20003800000 */
.L_x_152:
[----:B------:R-:W-:Y:S01]  /*30e0*/  LEA R4, R10, UR5, 0x4 ;  /* 0x000000050a047c11 */ /* 0x000fe2000f8e20ff */
[----:B------:R-:W-:Y:S01]  /*30f0*/  @UP3 ULEA UR6, UR14, UR5, 0x3 ;  /* 0x000000050e063291 */ /* 0x000fe2000f8e18ff */
[----:B------:R-:W-:Y:S01]  /*3100*/  PLOP3.LUT P2, PT, PT, PT, PT, 0x80, 0x8 ;  /* 0x000000000008781c */ /* 0x000fe20003f4f070 */
[----:B------:R-:W-:Y:S01]  /*3110*/  ULEA UR7, UR15, UR5, 0x3 ;  /* 0x000000050f077291 */ /* 0x000fe2000f8e18ff */
[----:B------:R-:W-:Y:S02]  /*3120*/  PRMT R3, RZ, 0x654, R3 ;  /* 0x00000654ff037816 */ /* 0x000fe40000000003 */
[----:B------:R-:W2:Y:S01]  /*3130*/  LDS.128 R4, [R4+0x140] ;  /* 0x0001400004047984 */ /* 0x000ea20000000c00 */
[----:B-1----:R-:W-:Y:S02]  /*3140*/  @P0 SHF.L.U32 R2, R8, 0x1f, RZ ;  /* 0x0000001f08020819 */ /* 0x002fe400000006ff */
[----:B------:R-:W-:Y:S01]  /*3150*/  SHF.L.U32 R0, R11, 0x1f, RZ ;  /* 0x0000001f0b007819 */ /* 0x000fe200000006ff */
[----:B------:R-:W-:Y:S01]  /*3160*/  @!PT LDS RZ, [RZ] ;  /* 0x00000000fffff984 */ /* 0x000fe20000000800 */
[----:B------:R-:W-:Y:S01]  /*3170*/  @!PT LDS RZ, [RZ] ;  /* 0x00000000fffff984 */ /* 0x000fe20000000800 */
[----:B------:R-:W-:Y:S01]  /*3180*/  @!PT LDS RZ, [RZ] ;  /* 0x00000000fffff984 */ /* 0x000fe20000000800 */
[----:B------:R-:W-:Y:S01]  /*3190*/  @!PT LDS RZ, [RZ] ;  /* 0x00000000fffff984 */ /* 0x000fe20000000800 */
[----:B------:R1:W-:Y:S06]  /*31a0*/  MEMBAR.ALL.CTA ;  /* 0x0000000000007992 */ /* 0x0003ec0000008000 */
[----:B-1----:R-:W1:Y:S02]  /*31b0*/  FENCE.VIEW.ASYNC.S ;  /* 0x00000000000073c6 */ /* 0x002e640000000000 */
[----:B-1----:R1:W-:Y:S01]  /*31c0*/  SYNCS.ARRIVE.TRANS64.RED.A1T0 RZ, [R3+URZ], RZ ;  /* 0x000000ff03ff79a7 */ /* 0x0023e200081004ff */
[----:B------:R1:W3:Y:S01]  /*31d0*/  @P0 SYNCS.PHASECHK.TRANS64.TRYWAIT P2, [UR6], R2 ;  /* 0x00000002ff0005a7 */ /* 0x0002e20008041106 */
[----:B------:R-:W-:Y:S01]  /*31e0*/  ULEA.HI UR6, UR15, UR15, URZ, 0x1 ;  /* 0x0000000f0f067291 */ /* 0x000fe2000f8f08ff */
[----:B--2---:R-:W-:-:S03]  /*31f0*/  LOP3.LUT P1, RZ, R6, 0x1, RZ, 0xc0, !PT ;  /* 0x0000000106ff7812 */ /* 0x004fc6000782c0ff */
[----:B------:R-:W-:Y:S02]  /*3200*/  USHF.L.U32 UR8, UR6, 0x6, URZ ;  /* 0x0000000606087899 */ /* 0x000fe400080006ff */
[----:B------:R-:W-:Y:S02]  /*3210*/  ULOP3.LUT UR6, UR6, 0xffe, URZ, 0xc0, !UPT ;  /* 0x00000ffe06067892 */ /* 0x000fe4000f8ec0ff */
[----:B------:R-:W-:Y:S02]  /*3220*/  ULOP3.LUT UR8, UR8, 0xffffff80, URZ, 0xc0, !UPT ;  /* 0xffffff8008087892 */ /* 0x000fe4000f8ec0ff */
[----:B------:R-:W-:Y:S02]  /*3230*/  UIADD3 UR6, UPT, UPT, -UR6, UR15, URZ ;  /* 0x0000000f06067290 */ /* 0x000fe4000fffe1ff */
[----:B------:R-:W-:Y:S01]  /*3240*/  UIADD3 UR8, UPT, UPT, UR16, UR8, URZ ;  /* 0x0000000810087290 */ /* 0x000fe2000fffe0ff */
[----:B------:R-:W2:Y:S03]  /*3250*/  SYNCS.PHASECHK.TRANS64.TRYWAIT P0, [UR7+0xf0], R0 ;  /* 0x0000f000ff0075a7 */ /* 0x000ea60008001107 */
[----:B------:R-:W-:Y:S01]  /*3260*/  ULEA UR8, UR6, UR8, 0x14 ;  /* 0x0000000806087291 */ /* 0x000fe2000f8ea0ff */
[----:B-123--:R-:W-:Y:S11]  /*3270*/  @!P0 BRA `(.L_x_56) ;  /* 0x0000004c008c8947 */ /* 0x00eff60003800000 */
.L_x_154:
[----:B------:R-:W-:Y:S01]  /*3280*/  IADD3 R10, PT, PT, R10, 0x1, RZ ;  /* 0x000000010a0a7810 */ /* 0x000fe20007ffe0ff */
[----:B------:R-:W-:Y:S06]  /*3290*/  BRA.U !UP3, `(.L_x_57) ;  /* 0x000000010bc07547 */ /* 0x000fec000b800000 */
[----:B------:R-:W-:Y:S01]  /*32a0*/  UPLOP3.LUT UP4, UPT, UPT, UPT, UPT, 0x40, 0x4 ;  /* 0x000000000004789c */ /* 0x000fe20003f8e870 */
[----:B------:R-:W-:Y:S01]  /*32b0*/  UMOV UR13, UR9 ;  /* 0x00000009000d7c82 */ /* 0x000fe20008000000 */
[----:B------:R-:W-:Y:S01]  /*32c0*/  UMOV UR12, UR4 ;  /* 0x00000004000c7c82 */ /* 0x000fe20008000000 */
[----:B------:R-:W-:-:S08]  /*32d0*/  UMOV UR17, UR14 ;  /* 0x0000000e00117c82 */ /* 0x000fd00008000000 */
.L_x_60:
[----:B------:R-:W-:Y:S02]  /*32e0*/  UIADD3 UR13, UPT, UPT, UR13, 0x1, URZ ;  /* 0x000000010d0d7890 */ /* 0x000fe4000fffe0ff */
[----:B--2---:R-:W-:Y:S02]  /*32f0*/  ULEA UR6, UR17, UR5, 0x3 ;  /* 0x0000000511067291 */ /* 0x004fe4000f8e18ff */
[----:B------:R-:W-:Y:S01]  /*3300*/  UISETP.NE.AND UP0, UPT, UR13, URZ, UPT ;  /* 0x000000ff0d00728c */ /* 0x000fe2000bf05270 */
[----:B---3--:R-:W-:Y:S10]  /*3310*/  @P2 BRA `(.L_x_58) ;  /* 0x00000000000c2947 */ /* 0x008ff40003800000 */
[----:B-1----:R-:W-:Y:S04]  /*3320*/  SHF.L.U32 R2, R8, 0x1f, RZ ;  /* 0x0000001f08027819 */ /* 0x002fe800000006ff */
[----:B------:R-:W1:Y:S02]  /*3330*/  SYNCS.PHASECHK.TRANS64.TRYWAIT P0, [UR6], R2 ;  /* 0x00000002ff0075a7 */ /* 0x000e640008001106 */
[----:B-1----:R-:W-:Y:S05]  /*3340*/  @!P0 BRA `(.L_x_59) ;  /* 0x0000004c00708947 */ /* 0x002fea0003800000 */
.L_x_58:
[----:B------:R-:W-:Y:S01]  /*3350*/  UISETP.NE.AND UP1, UPT, UR12, 0x1, UPT ;  /* 0x000000010c00788c */ /* 0x000fe2000bf25270 */
[----:B------:R-:W-:Y:S01]  /*3360*/  PLOP3.LUT P2, PT, PT, PT, PT, 0x80, 0x8 ;  /* 0x000000000008781c */ /* 0x000fe20003f4f070 */
[----:B------:R-:W-:Y:S02]  /*3370*/  UIADD3 UR14, UPT, UPT, UR17, 0x1, URZ ;  /* 0x00000001110e7890 */ /* 0x000fe4000fffe0ff */
[----:B------:R-:W-:Y:S02]  /*3380*/  ULEA UR28, UR17, UR11, 0xa ;  /* 0x0000000b111c7291 */ /* 0x000fe4000f8e50ff */
[----:B------:R-:W-:Y:S01]  /*3390*/  UISETP.NE.AND UP2, UPT, UR14, 0x6, UPT ;  /* 0x000000060e00788c */ /* 0x000fe2000bf45270 */
[----:B------:R-:W-:Y:S01]  /*33a0*/  PLOP3.LUT P0, PT, PT, PT, UP1, 0x80, 0x8 ;  /* 0x000000000008781c */ /* 0x000fe20003f0f018 */
[----:B------:R-:W-:Y:S02]  /*33b0*/  UIADD3 UR40, UPT, UPT, UR28, 0x2, URZ ;  /* 0x000000021c287890 */ /* 0x000fe4000fffe0ff */
[----:B------:R-:W-:Y:S02]  /*33c0*/  USEL UR27, URZ, 0x1, UP2 ;  /* 0x00000001ff1b7887 */ /* 0x000fe40009000000 */
[----:B------:R-:W-:Y:S02]  /*33d0*/  USEL UR14, UR14, URZ, UP2 ;  /* 0x000000ff0e0e7287 */ /* 0x000fe40009000000 */
[----:B------:R-:W-:Y:S02]  /*33e0*/  UIADD3 UR36, UPT, UPT, UR28, 0x4, URZ ;  /* 0x000000041c247890 */ /* 0x000fe4000fffe0ff */
[----:B------:R-:W-:Y:S01]  /*33f0*/  @UP1 ULEA UR26, UR14, UR5, 0x3 ;  /* 0x000000050e1a1291 */ /* 0x000fe2000f8e18ff */
[----:B------:R-:W-:Y:S01]  /*3400*/  LOP3.LUT R8, R8, UR27, RZ, 0x3c, !PT ;  /* 0x0000001b08087c12 */ /* 0x000fe2000f8e3cff */
[----:B------:R-:W-:Y:S02]  /*3410*/  UIADD3 UR32, UPT, UPT, UR28, 0x6, URZ ;  /* 0x000000061c207890 */ /* 0x000fe4000fffe0ff */
[----:B------:R-:W-:Y:S01]  /*3420*/  UIADD3 UR6, UPT, UPT, UR6, 0x30, URZ ;  /* 0x0000003006067890 */ /* 0x000fe2000fffe0ff */
[----:B-1----:R-:W-:Y:S01]  /*3430*/  @P0 SHF.L.U32 R0, R8, 0x1f, RZ ;  /* 0x0000001f08000819 */ /* 0x002fe200000006ff */
[----:B------:R-:W-:Y:S01]  /*3440*/  UIADD3 UR12, UPT, UPT, UR12, -0x1, URZ ;  /* 0xffffffff0c0c7890 */ /* 0x000fe2000fffe0ff */
[----:B------:R-:W-:Y:S02]  /*3450*/  UMOV UR29, 0x40004040 ;  /* 0x40004040001d7882 */ /* 0x000fe40000000000 */
[----:B------:R2:W3:Y:S01]  /*3460*/  @P0 SYNCS.PHASECHK.TRANS64.TRYWAIT P2, [UR26], R0 ;  /* 0x00000000ff0005a7 */ /* 0x0004e2000804111a */
[----:B------:R-:W-:Y:S01]  /*3470*/  ULEA UR26, UR17, UR10, 0x9 ;  /* 0x0000000a111a7291 */ /* 0x000fe2000f8e48ff */
[----:B------:R-:W-:Y:S01]  /*3480*/  UMOV UR27, 0x40004040 ;  /* 0x40004040001b7882 */ /* 0x000fe20000000000 */
[----:B------:R-:W-:Y:S02]  /*3490*/  UMOV UR41, 0x40004040 ;  /* 0x4000404000297882 */ /* 0x000fe40000000000 */
[----:B------:R-:W-:Y:S02]  /*34a0*/  UIADD3 UR38, UPT, UPT, UR26, 0x2, URZ ;  /* 0x000000021a267890 */ /* 0x000fe4000fffe0ff */
[----:B------:R-:W-:Y:S02]  /*34b0*/  UIADD3 UR34, UPT, UPT, UR26, 0x4, URZ ;  /* 0x000000041a227890 */ /* 0x000fe4000fffe0ff */
[----:B------:R-:W-:Y:S01]  /*34c0*/  UIADD3 UR30, UPT, UPT, UR26, 0x6, URZ ;  /* 0x000000061a1e7890 */ /* 0x000fe2000fffe0ff */
[----:B------:R2:W-:Y:S01]  /*34d0*/  UTCHMMA gdesc[UR26], gdesc[UR28], tmem[UR8], tmem[UR24], idesc[UR25], UP4 ;  /* 0x00ff181c1a0075ea */ /* 0x0005e2000a000008 */
[----:B------:R-:W-:Y:S01]  /*34e0*/  UPLOP3.LUT UP4, UPT, UPT, UPT, UPT, 0x80, 0x8 ;  /* 0x000000000008789c */ /* 0x000fe20003f8f070 */
[----:B------:R-:W-:Y:S01]  /*34f0*/  UMOV UR39, 0x40004040 ;  /* 0x4000404000277882 */ /* 0x000fe20000000000 */
[----:B------:R-:W-:Y:S01]  /*3500*/  UMOV UR37, 0x40004040 ;  /* 0x4000404000257882 */ /* 0x000fe20000000000 */
[----:B------:R2:W-:Y:S01]  /*3510*/  UTCHMMA gdesc[UR38], gdesc[UR40], tmem[UR8], tmem[UR22], idesc[UR23], UPT ;  /* 0x00ff1628260075ea */ /* 0x0005e2000b800008 */
[----:B------:R-:W-:Y:S01]  /*3520*/  UMOV UR35, 0x40004040 ;  /* 0x4000404000237882 */ /* 0x000fe20000000000 */
[----:B------:R-:W-:Y:S01]  /*3530*/  UMOV UR33, 0x40004040 ;  /* 0x4000404000217882 */ /* 0x000fe20000000000 */
[----:B------:R-:W-:Y:S01]  /*3540*/  UMOV UR31, 0x40004040 ;  /* 0x40004040001f7882 */ /* 0x000fe20000000000 */
[----:B------:R2:W-:Y:S01]  /*3550*/  UTCHMMA gdesc[UR34], gdesc[UR36], tmem[UR8], tmem[UR20], idesc[UR21], UPT ;  /* 0x00ff1424220075ea */ /* 0x0005e2000b800008 */
[----:B------:R2:W-:Y:S01]  /*3560*/  UTCHMMA gdesc[UR30], gdesc[UR32], tmem[UR8], tmem[UR18], idesc[UR19], UPT ;  /* 0x00ff12201e0075ea */ /* 0x0005e2000b800008 */
[----:B------:R2:W-:Y:S01]  /*3570*/  UTCBAR [UR6], URZ ;  /* 0x000000ff060073e9 */ /* 0x0005e200080000ff */
[----:B------:R-:W-:Y:S01]  /*3580*/  UMOV UR17, UR14 ;  /* 0x0000000e00117c82 */ /* 0x000fe20008000000 */
[----:B------:R-:W-:Y:S05]  /*3590*/  BRA.U UP0, `(.L_x_60) ;  /* 0xfffffffd00507547 */ /* 0x000fea000b83ffff */
.L_x_57:
[----:B------:R-:W-:Y:S01]  /*35a0*/  UIADD3 UR15, UPT, UPT, UR15, 0x1, URZ ;  /* 0x000000010f0f7890 */ /* 0x000fe2000fffe0ff */
[C---:B------:R-:W-:Y:S01]  /*35b0*/  ISETP.NE.AND P0, PT, R10.reuse, 0x2, PT ;  /* 0x000000020a00780c */ /* 0x040fe20003f05270 */
[----:B------:R-:W-:Y:S02]  /*35c0*/  UIADD3 UR7, UPT, UPT, UR7, 0xd0, URZ ;  /* 0x000000d007077890 */ /* 0x000fe4000fffe0ff */
[----:B------:R-:W-:Y:S01]  /*35d0*/  UISETP.NE.AND UP0, UPT, UR15, 0x4, UPT ;  /* 0x000000040f00788c */ /* 0x000fe2000bf05270 */
[----:B-12---:R-:W-:Y:S02]  /*35e0*/  SEL R0, RZ, 0x1, P0 ;  /* 0x00000001ff007807 */ /* 0x006fe40000000000 */
[----:B------:R-:W-:Y:S01]  /*35f0*/  SEL R10, R10, RZ, P0 ;  /* 0x000000ff0a0a7207 */ /* 0x000fe20000000000 */
[----:B------:R-:W-:Y:S01]  /*3600*/  USEL UR6, URZ, 0x1, UP0 ;  /* 0x00000001ff067887 */ /* 0x000fe20008000000 */
[----:B------:R-:W-:Y:S01]  /*3610*/  LOP3.LUT R9, R9, R0, RZ, 0x3c, !PT ;  /* 0x0000000009097212 */ /* 0x000fe200078e3cff */
[----:B------:R-:W-:Y:S01]  /*3620*/  USEL UR15, UR15, URZ, UP0 ;  /* 0x000000ff0f0f7287 */ /* 0x000fe20008000000 */
[----:B------:R1:W-:Y:S03]  /*3630*/  UTCBAR [UR7], URZ ;  /* 0x000000ff070073e9 */ /* 0x0003e600080000ff */
[----:B------:R-:W-:Y:S01]  /*3640*/  LOP3.LUT R11, R11, UR6, RZ, 0x3c, !PT ;  /* 0x000000060b0b7c12 */ /* 0x000fe2000f8e3cff */
[----:B------:R-:W-:Y:S07]  /*3650*/  @P1 BRA `(.L_x_61) ;  /* 0xfffffff800881947 */ /* 0x000fee000383ffff */
[----:B------:R-:W2:Y:S01]  /*3660*/  S2UR UR4, SR_CgaCtaId ;  /* 0x00000000000479c3 */ /* 0x000ea20000008800 */
[----:B------:R-:W-:Y:S01]  /*3670*/  ELECT P0, URZ, PT ;  /* 0x0000000000ff782f */ /* 0x000fe20003800000 */
[----:B------:R-:W-:Y:S01]  /*3680*/  IMAD.MOV.U32 R0, RZ, RZ, 0x1 ;  /* 0x00000001ff007424 */ /* 0x000fe200078e00ff */
[----:B------:R-:W-:Y:S01]  /*3690*/  UIADD3 UR5, UPT, UPT, UR5, 0xf0, URZ ;  /* 0x000000f005057890 */ /* 0x000fe2000fffe0ff */
[----:B------:R-:W-:Y:S01]  /*36a0*/  SHF.L.U32 R2, R11, 0x1f, RZ ;  /* 0x0000001f0b027819 */ /* 0x000fe200000006ff */
[----:B------:R-:W-:-:S03]  /*36b0*/  UMOV UR6, 0x40 ;  /* 0x0000004000067882 */ /* 0x000fc60000000000 */
[----:B------:R-:W-:Y:S01]  /*36c0*/  UVIRTCOUNT.DEALLOC.SMPOOL 0x80 ;  /* 0x000000800000784c */ /* 0x000fe20000000000 */
[----:B--2---:R-:W-:Y:S02]  /*36d0*/  ULEA UR4, UR4, UR6, 0x18 ;  /* 0x0000000604047291 */ /* 0x004fe4000f8ec0ff */
[----:B------:R-:W-:-:S07]  /*36e0*/  ULEA UR6, UR15, UR5, 0x3 ;  /* 0x000000050f067291 */ /* 0x000fce000f8e18ff */
[----:B------:R2:W-:Y:S02]  /*36f0*/  @P0 STS.U8 [UR4+0x1c], R0 ;  /* 0x00001c00ff000988 */ /* 0x0005e40008000004 */
[----:B------:R-:W4:Y:S02]  /*3700*/  SYNCS.PHASECHK.TRANS64.TRYWAIT P0, [UR6], R2 ;  /* 0x00000002ff0075a7 */ /* 0x000f240008001106 */
[----:B--2-4-:R-:W-:Y:S05]  /*3710*/  @!P0 BRA `(.L_x_62) ;  /* 0x0000004800948947 */ /* 0x014fea0003800000 */
.L_x_157:
[----:B-1----:R-:W-:-:S04]  /*3720*/  UIADD3 UR7, UPT, UPT, UR15, 0x1, URZ ;  /* 0x000000010f077890 */ /* 0x002fc8000fffe0ff */
[----:B------:R-:W-:-:S04]  /*3730*/  UISETP.NE.AND UP0, UPT, UR7, 0x4, UPT ;  /* 0x000000040700788c */ /* 0x000fc8000bf05270 */
[----:B------:R-:W-:Y:S02]  /*3740*/  USEL UR8, URZ, 0x1, UP0 ;  /* 0x00000001ff087887 */ /* 0x000fe40008000000 */
[----:B------:R-:W-:-:S04]  /*3750*/  USEL UR7, UR7, URZ, UP0 ;  /* 0x000000ff07077287 */ /* 0x000fc80008000000 */
[----:B------:R-:W-:Y:S01]  /*3760*/  ULEA UR6, UR7, UR5, 0x3 ;  /* 0x0000000507067291 */ /* 0x000fe2000f8e18ff */
[----:B--2---:R-:W-:-:S04]  /*3770*/  LOP3.LUT R2, R11, UR8, RZ, 0x3c, !PT ;  /* 0x000000080b027c12 */ /* 0x004fc8000f8e3cff */
[----:B------:R-:W-:-:S04]  /*3780*/  SHF.L.U32 R3, R2, 0x1f, RZ ;  /* 0x0000001f02037819 */ /* 0x000fc800000006ff */
[----:B------:R-:W1:Y:S02]  /*3790*/  SYNCS.PHASECHK.TRANS64.TRYWAIT P0, [UR6], R3 ;  /* 0x00000003ff0075a7 */ /* 0x000e640008001106 */
[----:B-1----:R-:W-:Y:S05]  /*37a0*/  @!P0 BRA `(.L_x_63) ;  /* 0x0000004800888947 */ /* 0x002fea0003800000 */
.L_x_159:
        /* <DEDUP_REMOVED lines=9> */
.L_x_161:
[----:B------:R-:W-:-:S04]  /*3840*/  UIADD3 UR7, UPT, UPT, UR7, 0x1, URZ ;  /* 0x0000000107077890 */ /* 0x000fc8000fffe0ff */
[----:B------:R-:W-:-:S04]  /*3850*/  UISETP.NE.AND UP0, UPT, UR7, 0x4, UPT ;  /* 0x000000040700788c */ /* 0x000fc8000bf05270 */
[----:B------:R-:W-:Y:S02]  /*3860*/  USEL UR6, URZ, 0x1, UP0 ;  /* 0x00000001ff067887 */ /* 0x000fe40008000000 */
[----:B------:R-:W-:-:S04]  /*3870*/  USEL UR7, UR7, URZ, UP0 ;  /* 0x000000ff07077287 */ /* 0x000fc80008000000 */
[----:B------:R-:W-:Y:S01]  /*3880*/  ULEA UR7, UR7, UR5, 0x3 ;  /* 0x0000000507077291 */ /* 0x000fe2000f8e18ff */
[----:B------:R-:W-:-:S04]  /*3890*/  LOP3.LUT R2, R2, UR6, RZ, 0x3c, !PT ;  /* 0x0000000602027c12 */ /* 0x000fc8000f8e3cff */
[----:B------:R-:W-:-:S04]  /*38a0*/  SHF.L.U32 R2, R2, 0x1f, RZ ;  /* 0x0000001f02027819 */ /* 0x000fc800000006ff */
[----:B------:R-:W2:Y:S02]  /*38b0*/  SYNCS.PHASECHK.TRANS64.TRYWAIT P0, [UR7], R2 ;  /* 0x00000002ff0075a7 */ /* 0x000ea40008001107 */
[----:B--2---:R-:W-:Y:S05]  /*38c0*/  @!P0 BRA `(.L_x_65) ;  /* 0x0000004800708947 */ /* 0x004fea0003800000 */
.L_x_163:
[----:B------:R-:W-:Y:S01]  /*38d0*/  NOP ;  /* 0x0000000000007918 */ /* 0x000fe20000000000 */
[----:B-1----:R-:W1:Y:S01]  /*38e0*/  LDS R0, [UR4+0x14] ;  /* 0x00001404ff007984 */ /* 0x002e620008000800 */
[----:B------:R-:W-:Y:S01]  /*38f0*/  ULOP3.LUT UR6, UR16, 0xffff, URZ, 0xc0, !UPT ;  /* 0x0000ffff10067892 */ /* 0x000fe2000f8ec0ff */
[----:B------:R-:W-:Y:S01]  /*3900*/  UMOV UR8, 0xffff ;  /* 0x0000ffff00087882 */ /* 0x000fe20000000000 */
[----:B------:R-:W-:Y:S02]  /*3910*/  UMOV UR5, 0x1 ;  /* 0x0000000100057882 */ /* 0x000fe40000000000 */
[----:B------:R-:W-:-:S04]  /*3920*/  USHF.R.U32.HI UR6, URZ, 0x5, UR6 ;  /* 0x00000005ff067899 */ /* 0x000fc80008011606 */
[----:B------:R-:W-:Y:S02]  /*3930*/  USHF.L.U32 UR8, UR8, UR6, URZ ;  /* 0x0000000608087299 */ /* 0x000fe400080006ff */
[----:B------:R-:W-:-:S04]  /*3940*/  USHF.L.U32 UR5, UR5, UR6, URZ ;  /* 0x0000000605057299 */ /* 0x000fc800080006ff */
[----:B-1----:R-:W-:-:S04]  /*3950*/  LOP3.LUT R0, R0, UR8, RZ, 0xc0, !PT ;  /* 0x0000000800007c12 */ /* 0x002fc8000f8ec0ff */
[----:B------:R-:W-:-:S13]  /*3960*/  ISETP.NE.AND P0, PT, R0, UR8, PT ;  /* 0x0000000800007c0c */ /* 0x000fda000bf05270 */
[----:B------:R-:W-:Y:S05]  /*3970*/  @P0 BRA `(.L_x_66) ;  /* 0x0000000000580947 */ /* 0x000fea0003800000 */
[----:B------:R-:W1:Y:S02]  /*3980*/  LDS R0, [UR4+0x18] ;  /* 0x00001804ff007984 */ /* 0x000e640008000800 */
[----:B-1----:R-:W-:-:S04]  /*3990*/  LOP3.LUT R0, R0, UR5, RZ, 0xc0, !PT ;  /* 0x0000000500007c12 */ /* 0x002fc8000f8ec0ff */
[----:B------:R-:W-:-:S13]  /*39a0*/  ISETP.NE.AND P0, PT, R0, UR5, PT ;  /* 0x0000000500007c0c */ /* 0x000fda000bf05270 */
[----:B------:R-:W-:Y:S05]  /*39b0*/  @P0 BRA `(.L_x_67) ;  /* 0x00000000003c0947 */ /* 0x000fea0003800000 */
[----:B------:R-:W1:Y:S01]  /*39c0*/  S2R R2, SR_LANEID ;  /* 0x0000000000027919 */ /* 0x000e620000000000 */
[----:B------:R-:W-:Y:S01]  /*39d0*/  ULOP3.LUT UR8, URZ, UR8, URZ, 0x33, !UPT ;  /* 0x00000008ff087292 */ /* 0x000fe2000f8e33ff */
[----:B------:R-:W-:Y:S02]  /*39e0*/  VOTEU.ANY UR7, UPT, PT ;  /* 0x0000000000077886 */ /* 0x000fe400038e0100 */
[----:B------:R-:W-:-:S03]  /*39f0*/  UFLO.U32 UR7, UR7 ;  /* 0x00000007000772bd */ /* 0x000fc600080e0000 */
[----:B------:R-:W-:-:S04]  /*3a00*/  IMAD.U32 R0, RZ, RZ, UR8 ;  /* 0x00000008ff007e24 */ /* 0x000fc8000f8e00ff */
[----:B------:R2:W4:Y:S02]  /*3a10*/  REDUX UR6, R0 ;  /* 0x00000000000673c4 */ /* 0x0005240000000000 */
[----:B------:R1:W-:Y:S02]  /*3a20*/  UTCATOMSWS.AND URZ, UR8 ;  /* 0x0000000800ff79e3 */ /* 0x0003e40008000000 */
[----:B-1----:R-:W-:Y:S02]  /*3a30*/  ISETP.EQ.U32.AND P0, PT, R2, UR7, PT ;  /* 0x0000000702007c0c */ /* 0x002fe4000bf02070 */
[----:B--2---:R-:W-:Y:S02]  /*3a40*/  LOP3.LUT R0, RZ, UR5, RZ, 0x33, !PT ;  /* 0x00000005ff007c12 */ /* 0x004fe4000f8e33ff */
[----:B----4-:R-:W-:Y:S02]  /*3a50*/  MOV R2, UR6 ;  /* 0x0000000600027c02 */ /* 0x010fe40008000f00 */
[----:B------:R-:W1:Y:S07]  /*3a60*/  REDUX UR5, R0 ;  /* 0x00000000000573c4 */ /* 0x000e6e0000000000 */
[----:B------:R2:W-:Y:S01]  /*3a70*/  @P0 ATOMS.AND RZ, [UR4+0x14], R2 ;  /* 0x00001402ffff098c */ /* 0x0005e2000a800004 */
[----:B-1----:R-:W-:-:S05]  /*3a80*/  IMAD.U32 R0, RZ, RZ, UR5 ;  /* 0x00000005ff007e24 */ /* 0x002fca000f8e00ff */
[----:B------:R2:W-:Y:S01]  /*3a90*/  @P0 ATOMS.AND RZ, [UR4+0x18], R0 ;  /* 0x00001800ffff098c */ /* 0x0005e2000a800004 */
[----:B------:R-:W-:Y:S05]  /*3aa0*/  BRA `(.L_x_68) ;  /* 0x0000000000147947 */ /* 0x000fea0003800000 */
.L_x_67:
[----:B------:R-:W-:Y:S02]  /*3ab0*/  MOV R2, 0x3ad0 ;  /* 0x00003ad000027802 */ /* 0x000fe40000000f00 */
[----:B---3-5:R-:W-:Y:S05]  /*3ac0*/  CALL.REL.NOINC `($__internal_0_$__cuda_sm10x_tcgen05_guardrail_trap_col_being_dealloced_not_returned_by_alloc) ;  /* 0x0000004c00587944 */ /* 0x028fea0003c00000 */
[----:B------:R-:W-:Y:S05]  /*3ad0*/  BRA `(.L_x_68) ;  /* 0x0000000000087947 */ /* 0x000fea0003800000 */
.L_x_66:
[----:B------:R-:W-:Y:S02]  /*3ae0*/  MOV R2, 0x3b00 ;  /* 0x00003b0000027802 */ /* 0x000fe40000000f00 */
[----:B---3-5:R-:W-:Y:S05]  /*3af0*/  CALL.REL.NOINC `($__internal_2_$__cuda_sm10x_tcgen05_guardrail_trap_unallocated_columns_being_dealloced) ;  /* 0x0000004c00647944 */ /* 0x028fea0003c00000 */
.L_x_68:
[----:B------:R-:W-:Y:S01]  /*3b00*/  NOP ;  /* 0x0000000000007918 */ /* 0x000fe20000000000 */
[----:B------:R-:W-:Y:S05]  /*3b10*/  EXIT ;  /* 0x000000000000794d */ /* 0x000fea0003800000 */
.L_x_50:
[----:B------:R-:W-:-:S09]  /*3b20*/  UISETP.NE.OR UP2, UPT, UR8, 0x3, !UP2 ;  /* 0x000000030800788c */ /* 0x000fd2000d745670 */
[----:B------:R-:W-:Y:S05]  /*3b30*/  BRA.U UP2, `(.L_x_69) ;  /* 0x0000001102047547 */ /* 0x000fea000b800000 */
[----:B------:R-:W1:Y:S01]  /*3b40*/  LDC R0, c[0x0][0xb30] ;  /* 0x0002cc00ff007b82 */ /* 0x000e620000000800 */
[----:B------:R-:W2:Y:S01]  /*3b50*/  LDCU.64 UR8, c[0x0][0x888] ;  /* 0x00011100ff0877ac */ /* 0x000ea20008000a00 */
[----:B------:R-:W-:Y:S01]  /*3b60*/  IMAD.MOV.U32 R30, RZ, RZ, 0x1 ;  /* 0x00000001ff1e7424 */ /* 0x000fe200078e00ff */
[----:B------:R-:W-:Y:S01]  /*3b70*/  CS2R R28, SRZ ;  /* 0x00000000001c7805 */ /* 0x000fe2000001ff00 */
[----:B------:R-:W-:Y:S01]  /*3b80*/  IMAD.MOV.U32 R25, RZ, RZ, 0x2000 ;  /* 0x00002000ff197424 */ /* 0x000fe200078e00ff */
[----:B------:R-:W4:Y:S03]  /*3b90*/  LDCU.64 UR4, c[0x0][0x890] ;  /* 0x00011200ff0477ac */ /* 0x000f260008000a00 */
[----:B------:R-:W3:Y:S01]  /*3ba0*/  LDC R24, c[0x0][0x370] ;  /* 0x0000dc00ff187b82 */ /* 0x000ee20000000800 */
[----:B------:R-:W-:Y:S01]  /*3bb0*/  UMOV UR7, 0x400 ;  /* 0x0000040000077882 */ /* 0x000fe20000000000 */
[----:B------:R-:W-:-:S02]  /*3bc0*/  UPLOP3.LUT UP1, UPT, UPT, UPT, UPT, 0x40, 0x4 ;  /* 0x000000000004789c */ /* 0x000fc40003f2e870 */
[----:B------:R-:W-:-:S04]  /*3bd0*/  ULEA UR7, UR37, UR7, 0x18 ;  /* 0x0000000725077291 */ /* 0x000fc8000f8ec0ff */
[----:B------:R-:W3:Y:S01]  /*3be0*/  LDC R3, c[0x0][0xb0c] ;  /* 0x0002c300ff037b82 */ /* 0x000ee20000000800 */
[----:B------:R-:W-:Y:S02]  /*3bf0*/  UIADD3 UR13, UPT, UPT, UR7, 0x78, URZ ;  /* 0x00000078070d7890 */ /* 0x000fe4000fffe0ff */
[----:B--2---:R-:W-:Y:S02]  /*3c00*/  UISETP.NE.U32.AND UP2, UPT, UR8, URZ, UPT ;  /* 0x000000ff0800728c */ /* 0x004fe4000bf45070 */
[----:B------:R-:W-:Y:S02]  /*3c10*/  UIADD3 UR33, UPT, UPT, UR7, 0x60, URZ ;  /* 0x0000006007217890 */ /* 0x000fe4000fffe0ff */
[----:B----4-:R-:W-:Y:S01]  /*3c20*/  UISETP.NE.U32.AND UP3, UPT, UR4, URZ, UPT ;  /* 0x000000ff0400728c */ /* 0x010fe2000bf65070 */
[----:B------:R-:W2:Y:S01]  /*3c30*/  LDC R18, c[0x0][0xb20] ;  /* 0x0002c800ff127b82 */ /* 0x000ea20000000800 */
[----:B-1----:R-:W-:Y:S01]  /*3c40*/  ISETP.NE.AND P1, PT, R0, 0x1, PT ;  /* 0x000000010000780c */ /* 0x002fe20003f25270 */
[----:B------:R-:W-:-:S02]  /*3c50*/  UISETP.NE.AND.EX UP2, UPT, UR9, URZ, UPT, UP2 ;  /* 0x000000ff0900728c */ /* 0x000fc4000bf45320 */
[----:B------:R-:W-:Y:S02]  /*3c60*/  UIADD3 UR25, UPT, UPT, UR7, 0x68, URZ ;  /* 0x0000006807197890 */ /* 0x000fe4000fffe0ff */
[----:B------:R-:W-:Y:S02]  /*3c70*/  UIADD3 UR17, UPT, UPT, UR7, 0x70, URZ ;  /* 0x0000007007117890 */ /* 0x000fe4000fffe0ff */
[----:B-----5:R-:W1:Y:S01]  /*3c80*/  LDC.64 R32, c[0x0][0x348] ;  /* 0x0000d200ff207b82 */ /* 0x020e620000000a00 */
[----:B------:R-:W-:Y:S02]  /*3c90*/  UPRMT UR13, UR37, 0x654, UR13 ;  /* 0x00000654250d7896 */ /* 0x000fe4000800000d */
[----:B------:R-:W-:-:S05]  /*3ca0*/  UISETP.NE.AND.EX UP3, UPT, UR5, URZ, UPT, UP3 ;  /* 0x000000ff0500728c */ /* 0x000fca000bf65330 */
[----:B------:R-:W4:Y:S08]  /*3cb0*/  LDC.64 R16, c[0x0][0xb10] ;  /* 0x0002c400ff107b82 */ /* 0x000f300000000a00 */
[----:B------:R-:W1:Y:S08]  /*3cc0*/  LDC.64 R6, c[0x0][0xb18] ;  /* 0x0002c600ff067b82 */ /* 0x000e700000000a00 */
[----:B------:R-:W1:Y:S08]  /*3cd0*/  LDC.64 R4, c[0x0][0xb28] ;  /* 0x0002ca00ff047b82 */ /* 0x000e700000000a00 */
[----:B--23--:R-:W1:Y:S02]  /*3ce0*/  LDC R19, c[0x0][0x374] ;  /* 0x0000dd00ff137b82 */ /* 0x00ce640000000800 */
.L_x_80:
[C---:B------:R-:W-:Y:S02]  /*3cf0*/  LEA R0, R29.reuse, UR7, 0x3 ;  /* 0x000000071d007c11 */ /* 0x040fe4000f8e18ff */
[----:B------:R-:W-:Y:S02]  /*3d00*/  SHF.L.U32 R2, R28, 0x1f, RZ ;  /* 0x0000001f1c027819 */ /* 0x000fe400000006ff */
[----:B------:R-:W-:Y:S02]  /*3d10*/  LEA R20, R29, UR7, 0x4 ;  /* 0x000000071d147c11 */ /* 0x000fe4000f8e20ff */
[----:B--2---:R-:W2:Y:S02]  /*3d20*/  SYNCS.PHASECHK.TRANS64.TRYWAIT P0, [R0+URZ+0xb0], R2 ;  /* 0x0000b002000075a7 */ /* 0x004ea400080011ff */
[----:B--2---:R-:W-:Y:S05]  /*3d30*/  @!P0 BRA `(.L_x_70) ;  /* 0x00000044006c8947 */ /* 0x004fea0003800000 */
.L_x_164:
[----:B------:R-:W-:Y:S01]  /*3d40*/  ISETP.GE.AND P0, PT, R26, 0x1, PT ;  /* 0x000000011a00780c */ /* 0x000fe20003f06270 */
[----:B------:R-:W3:Y:S01]  /*3d50*/  LDS.128 R20, [R20+0x140] ;  /* 0x0001400014147984 */ /* 0x000ee20000000c00 */
[----:B--2---:R-:W-:Y:S01]  /*3d60*/  VIADD R0, R0, 0xc0 ;  /* 0x000000c000007836 */ /* 0x004fe20000000000 */
[----:B------:R-:W-:Y:S01]  /*3d70*/  @!PT LDS RZ, [RZ] ;  /* 0x00000000fffff984 */ /* 0x000fe20000000800 */
[----:B------:R-:W-:Y:S01]  /*3d80*/  @!PT LDS RZ, [RZ] ;  /* 0x00000000fffff984 */ /* 0x000fe20000000800 */
[----:B------:R-:W-:Y:S01]  /*3d90*/  @!PT LDS RZ, [RZ] ;  /* 0x00000000fffff984 */ /* 0x000fe20000000800 */
[----:B------:R-:W-:Y:S01]  /*3da0*/  @!PT LDS RZ, [RZ] ;  /* 0x00000000fffff984 */ /* 0x000fe20000000800 */
[----:B------:R2:W-:Y:S06]  /*3db0*/  MEMBAR.ALL.CTA ;  /* 0x0000000000007992 */ /* 0x0005ec0000008000 */
[----:B--2---:R-:W2:Y:S01]  /*3dc0*/  FENCE.VIEW.ASYNC.S ;  /* 0x00000000000073c6 */ /* 0x004ea20000000000 */
[----:B------:R-:W-:Y:S04]  /*3dd0*/  PRMT R0, RZ, 0x654, R0 ;  /* 0x00000654ff007816 */ /* 0x000fe80000000000 */
[----:B--2---:R2:W-:Y:S01]  /*3de0*/  SYNCS.ARRIVE.TRANS64.RED.A1T0 RZ, [R0+URZ], RZ ;  /* 0x000000ff00ff79a7 */ /* 0x0045e200081004ff */
[----:B---3--:R-:W-:Y:S11]  /*3df0*/  LOP3.LUT P3, RZ, R22, 0x1, RZ, 0xc0, !PT ;  /* 0x0000000116ff7812 */ /* 0x008ff6000786c0ff */
[----:B------:R-:W-:Y:S02]  /*3e00*/  @!UPT UIADD3 URZ, UPT, UPT, URZ, URZ, URZ ;  /* 0x000000fffffff290 */ /* 0x000fe4000fffe0ff */
[----:B------:R-:W-:Y:S02]  /*3e10*/  @P3 MOV R11, R20 ;  /* 0x00000014000b3202 */ /* 0x000fe40000000f00 */
[----:B------:R-:W-:Y:S01]  /*3e20*/  @P3 LOP3.LUT R10, R21, 0xffff, RZ, 0xc0, !PT ;  /* 0x0000ffff150a3812 */ /* 0x000fe200078ec0ff */
[----:B--2---:R-:W-:Y:S06]  /*3e30*/  @!P0 BRA `(.L_x_71) ;  /* 0x0000000000a48947 */ /* 0x004fec0003800000 */
[-C--:B-1----:R-:W-:Y:S01]  /*3e40*/  IMAD.HI.U32 R0, R19, R7.reuse, RZ ;  /* 0x0000000713007227 */ /* 0x082fe200078e00ff */
[----:B------:R-:W-:Y:S02]  /*3e50*/  ISETP.NE.AND P0, PT, R6, 0x1, PT ;  /* 0x000000010600780c */ /* 0x000fe40003f05270 */
[----:B------:R-:W-:Y:S01]  /*3e60*/  ISETP.NE.AND P2, PT, R26, 0x1, PT ;  /* 0x000000011a00780c */ /* 0x000fe20003f45270 */
[----:B----4-:R-:W-:Y:S01]  /*3e70*/  IMAD.HI.U32 R9, R24, R16, RZ ;  /* 0x0000001018097227 */ /* 0x010fe200078e00ff */
[----:B------:R-:W-:Y:S02]  /*3e80*/  SHF.R.U32.HI R0, RZ, R18, R0 ;  /* 0x00000012ff007219 */ /* 0x000fe40000011600 */
[----:B------:R-:W-:Y:S01]  /*3e90*/  ISETP.NE.AND P4, PT, R3, 0x1, PT ;  /* 0x000000010300780c */ /* 0x000fe20003f85270 */
[----:B------:R-:W-:Y:S01]  /*3ea0*/  IMAD.HI.U32 R13, R10, R7, RZ ;  /* 0x000000070a0d7227 */ /* 0x000fe200078e00ff */
[----:B------:R-:W-:Y:S02]  /*3eb0*/  SHF.R.U32.HI R9, RZ, R17, R9 ;  /* 0x00000011ff097219 */ /* 0x000fe40000011609 */
[----:B------:R-:W-:Y:S01]  /*3ec0*/  SEL R0, R19, R0, !P0 ;  /* 0x0000000013007207 */ /* 0x000fe20004000000 */
[----:B------:R-:W-:Y:S01]  /*3ed0*/  IMAD.HI.U32 R12, R11, R16, RZ ;  /* 0x000000100b0c7227 */ /* 0x000fe200078e00ff */
[----:B------:R-:W-:Y:S03]  /*3ee0*/  SEL R9, R24, R9, !P4 ;  /* 0x0000000918097207 */ /* 0x000fe60006000000 */
[-C--:B------:R-:W-:Y:S01]  /*3ef0*/  IMAD.HI.U32 R8, R0, R4.reuse, RZ ;  /* 0x0000000400087227 */ /* 0x080fe200078e00ff */
[----:B------:R-:W-:Y:S03]  /*3f00*/  SHF.R.U32.HI R12, RZ, R17, R12 ;  /* 0x00000011ff0c7219 */ /* 0x000fe6000001160c */
[----:B------:R-:W-:Y:S01]  /*3f10*/  IMAD.HI.U32 R2, R9, R4, RZ ;  /* 0x0000000409027227 */ /* 0x000fe200078e00ff */
[-C--:B------:R-:W-:Y:S02]  /*3f20*/  @P2 SHF.R.U32.HI R0, RZ, R5.reuse, R8 ;  /* 0x00000005ff002219 */ /* 0x080fe40000011608 */
[----:B------:R-:W-:Y:S02]  /*3f30*/  SHF.R.U32.HI R8, RZ, R18, R13 ;  /* 0x00000012ff087219 */ /* 0x000fe4000001160d */
[----:B------:R-:W-:Y:S01]  /*3f40*/  @P2 SHF.R.U32.HI R9, RZ, R5, R2 ;  /* 0x00000005ff092219 */ /* 0x000fe20000011602 */
[----:B------:R-:W-:Y:S01]  /*3f50*/  IMAD R0, R26, R0, RZ ;  /* 0x000000001a007224 */ /* 0x000fe200078e02ff */
[----:B------:R-:W-:Y:S02]  /*3f60*/  SEL R8, R10, R8, !P0 ;  /* 0x000000080a087207 */ /* 0x000fe40004000000 */
[----:B------:R-:W-:Y:S01]  /*3f70*/  SEL R2, R11, R12, !P4 ;  /* 0x0000000c0b027207 */ /* 0x000fe20006000000 */
[----:B------:R-:W-:Y:S01]  /*3f80*/  IMAD R12, R26, R9, RZ ;  /* 0x000000091a0c7224 */ /* 0x000fe200078e02ff */
[C---:B------:R-:W-:Y:S01]  /*3f90*/  ISETP.GE.AND P0, PT, R8.reuse, R0, PT ;  /* 0x000000000800720c */ /* 0x040fe20003f06270 */
[----:B------:R-:W-:Y:S03]  /*3fa0*/  IMAD.HI.U32 R0, R8, R4, RZ ;  /* 0x0000000408007227 */ /* 0x000fe600078e00ff */
[----:B------:R-:W-:Y:S02]  /*3fb0*/  ISETP.GE.OR P0, PT, R2, R12, P0 ;  /* 0x0000000c0200720c */ /* 0x000fe40000706670 */
[-C--:B------:R-:W-:Y:S04]  /*3fc0*/  SHF.R.U32.HI R0, RZ, R5.reuse, R0 ;  /* 0x00000005ff007219 */ /* 0x080fe80000011600 */
[----:B------:R-:W-:Y:S05]  /*3fd0*/  SEL R13, R8, R0, !P2 ;  /* 0x00000000080d7207 */ /* 0x000fea0005000000 */
[----:B------:R-:W-:Y:S02]  /*3fe0*/  IMAD.MOV R12, RZ, RZ, -R13 ;  /* 0x000000ffff0c7224 */ /* 0x000fe400078e0a0d */
[----:B------:R-:W-:Y:S04]  /*3ff0*/  @!P0 IMAD.HI.U32 R0, R2, R4, RZ ;  /* 0x0000000402008227 */ /* 0x000fe800078e00ff */
[----:B------:R-:W-:Y:S01]  /*4000*/  IMAD R12, R26, R12, R8 ;  /* 0x0000000c1a0c7224 */ /* 0x000fe200078e0208 */
[----:B------:R-:W-:Y:S04]  /*4010*/  @!P0 SHF.R.U32.HI R0, RZ, R5, R0 ;  /* 0x00000005ff008219 */ /* 0x000fe80000011600 */
[----:B------:R-:W-:Y:S04]  /*4020*/  @!P0 SEL R0, R2, R0, !P2 ;  /* 0x0000000002008207 */ /* 0x000fe80005000000 */
[----:B------:R-:W-:Y:S01]  /*4030*/  @!P0 IADD3 R13, PT, PT, R13, -R0, RZ ;  /* 0x800000000d0d8210 */ /* 0x000fe20007ffe0ff */
[----:B------:R-:W-:Y:S01]  /*4040*/  @!P0 IMAD R0, R9, R12, R0 ;  /* 0x0000000c09008224 */ /* 0x000fe200078e0200 */
[----:B------:R-:W-:Y:S01]  /*4050*/  IADD3 R9, PT, PT, -R8, RZ, RZ ;  /* 0x000000ff08097210 */ /* 0x000fe20007ffe1ff */
[--C-:B------:R-:W-:Y:S02]  /*4060*/  IMAD.MOV R12, RZ, RZ, -R2.reuse ;  /* 0x000000ffff0c7224 */ /* 0x100fe400078e0a02 */
[----:B------:R-:W-:Y:S02]  /*4070*/  @!P0 IMAD R8, R13, R26, R2 ;  /* 0x0000001a0d088224 */ /* 0x000fe400078e0202 */
[----:B------:R-:W-:Y:S02]  /*4080*/  @!P0 IMAD.MOV.U32 R2, RZ, RZ, R0 ;  /* 0x000000ffff028224 */ /* 0x000fe400078e0000 */
[----:B------:R-:W-:Y:S02]  /*4090*/  IMAD R11, R3, R12, R11 ;  /* 0x0000000c030b7224 */ /* 0x000fe400078e020b */
[----:B------:R-:W-:Y:S02]  /*40a0*/  IMAD R10, R6, R9, R10 ;  /* 0x00000009060a7224 */ /* 0x000fe400078e020a */
[----:B------:R-:W-:Y:S02]  /*40b0*/  IMAD R11, R2, R3, R11 ;  /* 0x00000003020b7224 */ /* 0x000fe400078e020b */
[----:B------:R-:W-:Y:S02]  /*40c0*/  IMAD R10, R8, R6, R10 ;  /* 0x00000006080a7224 */ /* 0x000fe400078e020a */
.L_x_71:
[----:B------:R-:W-:Y:S05]  /*40d0*/  BRA.U UP1, `(.L_x_72) ;  /* 0x0000000101107547 */ /* 0x000fea000b800000 */
[----:B------:R-:W-:Y:S04]  /*40e0*/  MOV R2, UR6 ;  /* 0x0000000600027c02 */ /* 0x000fe80008000f00 */
[----:B------:R-:W-:Y:S04]  /*40f0*/  SHF.L.U32 R2, R2, 0x1f, RZ ;  /* 0x0000001f02027819 */ /* 0x000fe800000006ff */
[----:B------:R-:W2:Y:S02]  /*4100*/  SYNCS.PHASECHK.TRANS64.TRYWAIT P0, [UR7+0xa8], R2 ;  /* 0x0000a802ff0075a7 */ /* 0x000ea40008001107 */
[----:B--2---:R-:W-:Y:S05]  /*4110*/  @!P0 BRA `(.L_x_73) ;  /* 0x0000004000888947 */ /* 0x004fea0003800000 */
.L_x_72:
[----:B------:R-:W-:Y:S02]  /*4120*/  R2UR UR35, R15 ;  /* 0x000000000f2372ca */ /* 0x000fe400000e0000 */
[----:B------:R-:W-:Y:S02]  /*4130*/  R2UR UR34, R14 ;  /* 0x000000000e2272ca */ /* 0x000fe400000e0000 */
[----:B------:R-:W-:Y:S02]  /*4140*/  ISETP.NE.U32.AND P2, PT, RZ, UR4, PT ;  /* 0x00000004ff007c0c */ /* 0x000fe4000bf45070 */
[----:B------:R-:W-:Y:S02]  /*4150*/  SHF.L.U32 R14, R30, 0x1f, RZ ;  /* 0x0000001f1e0e7819 */ /* 0x000fe400000006ff */
[----:B------:R-:W-:Y:S05]  /*4160*/  ISETP.NE.AND.EX P2, PT, RZ, UR5, PT, P2 ;  /* 0x00000005ff007c0c */ /* 0x000fea000bf45320 */
[----:B------:R-:W-:Y:S02]  /*4170*/  USHF.L.U32 UR35, UR35, 0x6, URZ ;  /* 0x0000000623237899 */ /* 0x000fe400080006ff */
[----:B------:R-:W-:Y:S01]  /*4180*/  USHF.L.U32 UR34, UR34, 0x7, URZ ;  /* 0x0000000722227899 */ /* 0x000fe200080006ff */
[----:B------:R-:W-:Y:S11]  /*4190*/  BRA.U !UP3, `(.L_x_74) ;  /* 0x000000010b347547 */ /* 0x000ff6000b800000 */
[----:B------:R-:W-:Y:S01]  /*41a0*/  UPLOP3.LUT UP0, UPT, UPT, UPT, UP2, 0x80, 0x8 ;  /* 0x000000000008789c */ /* 0x000fe20003f0f020 */
[----:B--2---:R-:W-:Y:S02]  /*41b0*/  HFMA2 R0, -RZ, RZ, 0, 5.9604644775390625e-08 ;  /* 0x00000001ff007431 */ /* 0x004fe400000001ff */
[----:B------:R-:W-:Y:S03]  /*41c0*/  IMAD.MOV.U32 R64, RZ, RZ, 0x1 ;  /* 0x00000001ff407424 */ /* 0x000fe600078e00ff */
[----:B------:R-:W-:Y:S05]  /*41d0*/  PLOP3.LUT P0, PT, PT, PT, UP0, 0x80, 0x8 ;  /* 0x000000000008781c */ /* 0x000fea0003f0f008 */
[----:B------:R-:W2:Y:S01]  /*41e0*/  @UP0 LDCU.64 UR10, c[0x0][0x888] ;  /* 0x00011100ff0a07ac */ /* 0x000ea20008000a00 */
[----:B------:R-:W-:Y:S07]  /*41f0*/  @UP0 UIMAD UR8, UR36, UR4, URZ ;  /* 0x00000004240802a4 */ /* 0x000fee000f8e02ff */
[----:B------:R-:W-:Y:S01]  /*4200*/  @!P0 PRMT R64, R0, 0x7610, R64 ;  /* 0x0000761000408816 */ /* 0x000fe20000000040 */
[----:B--2---:R-:W-:Y:S03]  /*4210*/  @UP0 UIMAD.WIDE UR10, UR8, 0x4, UR10 ;  /* 0x00000004080a08a5 */ /* 0x004fe6000f8e020a */
[----:B------:R-:W2:Y:S03]  /*4220*/  @!UP0 LDCU UR8, c[0x0][0x880] ;  /* 0x00011000ff0887ac */ /* 0x000ea60008000800 */
[----:B------:R-:W-:Y:S01]  /*4230*/  IMAD.U32 R8, RZ, RZ, UR10 ;  /* 0x0000000aff087e24 */ /* 0x000fe2000f8e00ff */
[----:B------:R-:W-:Y:S05]  /*4240*/  MOV R9, UR11 ;  /* 0x0000000b00097c02 */ /* 0x000fea0008000f00 */
[----:B------:R3:W5:Y:S02]  /*4250*/  @P0 LDG.E R35, desc[UR46][R8.64] ;  /* 0x0000002e08230981 */ /* 0x000764000c1e1900 */
[----:B--23--:R-:W-:Y:S07]  /*4260*/  @!P0 IMAD.U32 R35, RZ, RZ, UR8 ;  /* 0x00000008ff238e24 */ /* 0x00cfee000f8e00ff */
.L_x_74:
[----:B-----5:R-:W-:Y:S01]  /*4270*/  @!P2 FSETP.EQ.AND P0, PT, R35, RZ, PT ;  /* 0x000000ff2300a20b */ /* 0x020fe20003f02000 */
[----:B------:R-:W-:Y:S01]  /*4280*/  @!UPT UIADD3 URZ, UPT, UPT, URZ, URZ, URZ ;  /* 0x000000fffffff290 */ /* 0x000fe2000fffe0ff */
[----:B------:R-:W-:Y:S11]  /*4290*/  @!P2 BRA `(.L_x_75) ;  /* 0x000000000014a947 */ /* 0x000ff60003800000 */
[----:B------:R-:W-:Y:S02]  /*42a0*/  LOP3.LUT P2, RZ, R64, 0xff, RZ, 0xc0, !PT ;  /* 0x000000ff40ff7812 */ /* 0x000fe4000784c0ff */
[----:B------:R-:W-:Y:S04]  /*42b0*/  PLOP3.LUT P0, PT, PT, PT, UP0, 0x80, 0x8 ;  /* 0x000000000008781c */ /* 0x000fe80003f0f008 */
[----:B------:R-:W-:Y:S07]  /*42c0*/  PLOP3.LUT P0, PT, P0, PT, PT, 0x8, 0x80 ;  /* 0x000000000080781c */ /* 0x000fee000070e170 */
[----:B------:R-:W-:Y:S11]  /*42d0*/  @P2 FSETP.EQ.AND P0, PT, R35, RZ, PT ;  /* 0x000000ff2300220b */ /* 0x000ff60003f02000 */
[----:B------:R-:W-:Y:S02]  /*42e0*/  @!UPT UIADD3 URZ, UPT, UPT, URZ, URZ, URZ ;  /* 0x000000fffffff290 */ /* 0x000fe4000fffe0ff */
.L_x_75:
[----:B------:R-:W3:Y:S01]  /*42f0*/  SYNCS.PHASECHK.TRANS64.TRYWAIT P2, [UR7+0x80], R14 ;  /* 0x0000800eff0075a7 */ /* 0x000ee20008041107 */
[----:B------:R-:W-:Y:S04]  /*4300*/  ELECT P4, URZ, PT ;  /* 0x0000000000ff782f */ /* 0x000fe80003880000 */
[----:B------:R-:W-:Y:S11]  /*4310*/  PLOP3.LUT P4, PT, P0, P4, PT, 0xf2, 0x2f ;  /* 0x00000000002f781c */ /* 0x000ff60000789e72 */
[----:B------:R-:W-:Y:S02]  /*4320*/  @!UPT UIADD3 URZ, UPT, UPT, URZ, URZ, URZ ;  /* 0x000000fffffff290 */ /* 0x000fe4000fffe0ff */
[----:B-1----:R-:W-:Y:S05]  /*4330*/  @!P4 IADD3 R8, P0, PT, R32, 0x580, RZ ;  /* 0x000005802008c810 */ /* 0x002fea0007f1e0ff */
[----:B--2---:R-:W-:Y:S01]  /*4340*/  @!P4 IMAD.X R2, RZ, RZ, R33, P0 ;  /* 0x000000ffff02c224 */ /* 0x004fe200000e0621 */
[----:B---3--:R-:W-:Y:S07]  /*4350*/  @!P2 BRA `(.L_x_76) ;  /* 0x000000400010a947 */ /* 0x008fee0003800000 */
.L_x_167:
[----:B------:R-:W-:Y:S01]  /*4360*/  @!P4 R2UR UR8, R2 ;  /* 0x000000000208c2ca */ /* 0x000fe200000e0000 */
[----:B------:R-:W-:Y:S01]  /*4370*/  VOTEU.ALL UP1, P4 ;  /* 0x0000000000ff7886 */ /* 0x000fe20002020000 */
[----:B------:R-:W-:Y:S01]  /*4380*/  @!P4 R2UR UR9, R8 ;  /* 0x000000000809c2ca */ /* 0x000fe200000e0000 */
[----:B-1----:R-:W-:Y:S01]  /*4390*/  @!P4 IMAD.MOV.U32 R0, RZ, RZ, 0x2000 ;  /* 0x00002000ff00c424 */ /* 0x002fe200078e00ff */
[----:B------:R-:W-:Y:S01]  /*43a0*/  UMOV UR10, 0x0 ;  /* 0x00000000000a7882 */ /* 0x000fe20000000000 */
[----:B------:R-:W-:Y:S01]  /*43b0*/  UMOV UR11, 0x10000000 ;  /* 0x10000000000b7882 */ /* 0x000fe20000000000 */
[----:B------:R-:W-:Y:S01]  /*43c0*/  @!UP1 UIADD3 UR32, UPT, UPT, UR7, 0x400, URZ ;  /* 0x0000040007209890 */ /* 0x000fe2000fffe0ff */
[----:B------:R-:W-:Y:S06]  /*43d0*/  VOTEU.ALL UP1, P4 ;  /* 0x0000000000ff7886 */ /* 0x000fec0002020000 */
[----:B------:R-:W-:Y:S01]  /*43e0*/  IMAD.U32 R9, RZ, RZ, UR8 ;  /* 0x00000008ff097e24 */ /* 0x000fe2000f8e00ff */
[----:B------:R-:W-:Y:S01]  /*43f0*/  UPRMT UR8, UR37, 0x654, UR33 ;  /* 0x0000065425087896 */ /* 0x000fe20008000021 */
[----:B------:R-:W-:Y:S03]  /*4400*/  IMAD.U32 R8, RZ, RZ, UR9 ;  /* 0x00000009ff087e24 */ /* 0x000fe6000f8e00ff */
[----:B------:R-:W-:Y:S02]  /*4410*/  @!P4 R2UR UR15, R9 ;  /* 0x00000000090fc2ca */ /* 0x000fe400000e0000 */
[----:B------:R-:W-:Y:S02]  /*4420*/  @!P4 R2UR UR14, R8 ;  /* 0x00000000080ec2ca */ /* 0x000fe400000e0000 */
[----:B------:R-:W-:Y:S05]  /*4430*/  @!P4 IADD3 R8, P0, PT, R32, 0x580, RZ ;  /* 0x000005802008c810 */ /* 0x000fea0007f1e0ff */
[----:B------:R-:W-:Y:S06]  /*4440*/  @!P4 IMAD.X R2, RZ, RZ, R33, P0 ;  /* 0x000000ffff02c224 */ /* 0x000fec00000e0621 */
[----:B------:R1:W-:Y:S01]  /*4450*/  @!UP1 UTMALDG.3D [UR32], [UR14], desc[UR10] ;  /* 0x00000a200e0095b4 */ /* 0x0003e20008011000 */
[----:B------:R1:W-:Y:S01]  /*4460*/  @!P4 SYNCS.ARRIVE.TRANS64.RED.A0TR RZ, [UR7+0x60], R0 ;  /* 0x00006000ffffc9a7 */ /* 0x0003e20008300407 */
[----:B------:R-:W-:Y:S01]  /*4470*/  SYNCS.ARRIVE.TRANS64.RED.A1T0 RZ, [UR8], RZ ;  /* 0x000000ffffff79a7 */ /* 0x000fe20008100408 */
[----:B------:R-:W2:Y:S02]  /*4480*/  SYNCS.PHASECHK.TRANS64.TRYWAIT P2, [UR7+0x88], R14 ;  /* 0x0000880eff0075a7 */ /* 0x000ea40008041107 */
[----:B-12---:R-:W-:Y:S05]  /*4490*/  @!P2 BRA `(.L_x_77) ;  /* 0x0000003c00d8a947 */ /* 0x006fea0003800000 */
.L_x_169:
[----:B------:R-:W-:Y:S01]  /*44a0*/  @!P4 R2UR UR8, R2 ;  /* 0x000000000208c2ca */ /* 0x000fe200000e0000 */
[----:B------:R-:W-:Y:S01]  /*44b0*/  VOTEU.ALL UP1, P4 ;  /* 0x0000000000ff7886 */ /* 0x000fe20002020000 */
[----:B------:R-:W-:Y:S01]  /*44c0*/  @!P4 R2UR UR9, R8 ;  /* 0x000000000809c2ca */ /* 0x000fe200000e0000 */
[----:B-1----:R-:W-:Y:S01]  /*44d0*/  @!P4 IMAD.MOV.U32 R0, RZ, RZ, 0x2000 ;  /* 0x00002000ff00c424 */ /* 0x002fe200078e00ff */
[----:B------:R-:W-:Y:S01]  /*44e0*/  UMOV UR10, 0x0 ;  /* 0x00000000000a7882 */ /* 0x000fe20000000000 */
[----:B------:R-:W-:Y:S01]  /*44f0*/  UMOV UR11, 0x10000000 ;  /* 0x10000000000b7882 */ /* 0x000fe20000000000 */
[----:B------:R-:W-:Y:S02]  /*4500*/  @!UP1 UIADD3 UR26, UPT, UPT, UR34, 0x20, URZ ;  /* 0x00000020221a9890 */ /* 0x000fe4000fffe0ff */
[----:B------:R-:W-:Y:S01]  /*4510*/  @!UP1 UIADD3 UR24, UPT, UPT, UR7, 0x2400, URZ ;  /* 0x0000240007189890 */ /* 0x000fe2000fffe0ff */
[----:B------:R-:W-:Y:S01]  /*4520*/  VOTEU.ALL UP1, P4 ;  /* 0x0000000000ff7886 */ /* 0x000fe20002020000 */
[----:B------:R-:W-:Y:S01]  /*4530*/  UMOV UR27, UR35 ;  /* 0x00000023001b7c82 */ /* 0x000fe20008000000 */
[----:B------:R-:W-:Y:S02]  /*4540*/  UMOV UR28, UR36 ;  /* 0x00000024001c7c82 */ /* 0x000fe40008000000 */
        /* <DEDUP_REMOVED lines=12> */
.L_x_171:
[----:B------:R-:W2:Y:S01]  /*4610*/  LDC.64 R12, c[0x0][0xb18] ;  /* 0x0002c600ff0c7b82 */ /* 0x000ea20000000a00 */
[----:B------:R-:W-:Y:S01]  /*4620*/  @!P4 R2UR UR8, R2 ;  /* 0x000000000208c2ca */ /* 0x000fe200000e0000 */
[----:B------:R-:W-:Y:S01]  /*4630*/  VOTEU.ALL UP1, P4 ;  /* 0x0000000000ff7886 */ /* 0x000fe20002020000 */
[----:B------:R-:W-:Y:S01]  /*4640*/  @!P4 R2UR UR9, R8 ;  /* 0x000000000809c2ca */ /* 0x000fe200000e0000 */
[----:B-1----:R-:W-:Y:S01]  /*4650*/  @!P4 IMAD.MOV.U32 R0, RZ, RZ, 0x2000 ;  /* 0x00002000ff00c424 */ /* 0x002fe200078e00ff */
[----:B------:R-:W-:Y:S03]  /*4660*/  UMOV UR10, 0x0 ;  /* 0x00000000000a7882 */ /* 0x000fe60000000000 */
[----:B------:R-:W1:Y:S01]  /*4670*/  @!P1 LDC R2, c[0x0][0xb0c] ;  /* 0x0002c300ff029b82 */ /* 0x000e620000000800 */
[----:B------:R-:W-:Y:S01]  /*4680*/  @!UP1 UIADD3 UR18, UPT, UPT, UR34, 0x40, URZ ;  /* 0x0000004022129890 */ /* 0x000fe2000fffe0ff */
[----:B------:R-:W-:Y:S01]  /*4690*/  @P3 SHF.R.U32.HI R27, RZ, 0x10, R21 ;  /* 0x00000010ff1b3819 */ /* 0x000fe20000011615 */
[----:B------:R-:W-:Y:S01]  /*46a0*/  @!UP1 UIADD3 UR16, UPT, UPT, UR7, 0x4400, URZ ;  /* 0x0000440007109890 */ /* 0x000fe2000fffe0ff */
[----:B------:R-:W-:Y:S01]  /*46b0*/  VIADD R29, R29, 0x1 ;  /* 0x000000011d1d7836 */ /* 0x000fe20000000000 */
[----:B------:R-:W-:Y:S01]  /*46c0*/  VOTEU.ALL UP1, P4 ;  /* 0x0000000000ff7886 */ /* 0x000fe20002020000 */
[----:B------:R-:W-:Y:S01]  /*46d0*/  UMOV UR11, 0x10000000 ;  /* 0x10000000000b7882 */ /* 0x000fe20000000000 */
[----:B------:R-:W-:Y:S01]  /*46e0*/  UMOV UR19, UR35 ;  /* 0x0000002300137c82 */ /* 0x000fe20008000000 */
[----:B------:R-:W-:Y:S01]  /*46f0*/  IMAD.U32 R9, RZ, RZ, UR8 ;  /* 0x00000008ff097e24 */ /* 0x000fe2000f8e00ff */
[----:B------:R-:W-:Y:S01]  /*4700*/  UMOV UR20, UR36 ;  /* 0x0000002400147c82 */ /* 0x000fe20008000000 */
[----:B------:R-:W-:Y:S01]  /*4710*/  IMAD.U32 R8, RZ, RZ, UR9 ;  /* 0x00000009ff087e24 */ /* 0x000fe2000f8e00ff */
[----:B------:R-:W-:Y:S02]  /*4720*/  UPRMT UR8, UR37, 0x654, UR17 ;  /* 0x0000065425087896 */ /* 0x000fe40008000011 */
[----:B------:R-:W-:Y:S02]  /*4730*/  @!P4 R2UR UR15, R9 ;  /* 0x00000000090fc2ca */ /* 0x000fe400000e0000 */
[----:B------:R-:W-:Y:S02]  /*4740*/  @!P4 R2UR UR14, R8 ;  /* 0x00000000080ec2ca */ /* 0x000fe400000e0000 */
[----:B------:R-:W3:Y:S11]  /*4750*/  LDC.64 R8, c[0x0][0xb10] ;  /* 0x0002c400ff087b82 */ /* 0x000ef60000000a00 */
[----:B------:R1:W-:Y:S01]  /*4760*/  @!UP1 UTMALDG.3D [UR16], [UR14], desc[UR10] ;  /* 0x00000a100e0095b4 */ /* 0x0003e20008011000 */
[----:B------:R5:W-:Y:S01]  /*4770*/  @!P4 SYNCS.ARRIVE.TRANS64.RED.A0TR RZ, [UR7+0x70], R0 ;  /* 0x00007000ffffc9a7 */ /* 0x000be20008300407 */
[C---:B---3--:R-:W-:Y:S01]  /*4780*/  @!P1 IMAD.HI.U32 R8, R11.reuse, R8, RZ ;  /* 0x000000080b089227 */ /* 0x048fe200078e00ff */
[----:B--2---:R-:W-:Y:S02]  /*4790*/  @!P1 ISETP.NE.AND P0, PT, R12, 0x1, PT ;  /* 0x000000010c00980c */ /* 0x004fe40003f05270 */
[----:B-1----:R-:W-:Y:S01]  /*47a0*/  @!P1 ISETP.NE.AND P2, PT, R2, 0x1, PT ;  /* 0x000000010200980c */ /* 0x002fe20003f45270 */
[----:B------:R-:W-:Y:S01]  /*47b0*/  SYNCS.ARRIVE.TRANS64.RED.A1T0 RZ, [UR8], RZ ;  /* 0x000000ffffff79a7 */ /* 0x000fe20008100408 */
[C---:B------:R-:W-:Y:S01]  /*47c0*/  @!P1 IMAD.HI.U32 R13, R10.reuse, R13, RZ ;  /* 0x0000000d0a0d9227 */ /* 0x040fe200078e00ff */
[----:B------:R-:W-:Y:S04]  /*47d0*/  @!P1 SHF.R.U32.HI R8, RZ, R9, R8 ;  /* 0x00000009ff089219 */ /* 0x000fe80000011608 */
[----:B------:R-:W-:Y:S01]  /*47e0*/  @!P1 SEL R8, R11, R8, !P2 ;  /* 0x000000080b089207 */ /* 0x000fe20005000000 */
[----:B------:R-:W1:Y:S01]  /*47f0*/  SYNCS.PHASECHK.TRANS64.TRYWAIT P5, [UR7+0x98], R14 ;  /* 0x0000980eff0075a7 */ /* 0x000e6200080a1107 */
[----:B-----5:R-:W2:Y:S02]  /*4800*/  @!P1 LDC R0, c[0x0][0xb20] ;  /* 0x0002c800ff009b82 */ /* 0x020ea40000000800 */
[----:B--2---:R-:W-:Y:S04]  /*4810*/  @!P1 SHF.R.U32.HI R0, RZ, R0, R13 ;  /* 0x00000000ff009219 */ /* 0x004fe8000001160d */
[----:B------:R-:W-:Y:S05]  /*4820*/  @!P1 SEL R9, R10, R0, !P0 ;  /* 0x000000000a099207 */ /* 0x000fea0004000000 */
[----:B------:R-:W-:Y:S02]  /*4830*/  @!P1 IMAD.IADD R0, R9, 0x1, -R8 ;  /* 0x0000000109009824 */ /* 0x000fe400078e0a08 */
[----:B------:R-:W-:Y:S02]  /*4840*/  @!P1 IMAD.IADD R8, R8, 0x1, -R9 ;  /* 0x0000000108089824 */ /* 0x000fe400078e0a09 */
[----:B------:R-:W-:Y:S02]  /*4850*/  @!P1 IMAD R11, R0, R2, R11 ;  /* 0x00000002000b9224 */ /* 0x000fe400078e020b */
[----:B------:R-:W-:Y:S01]  /*4860*/  @!P1 IMAD R10, R8, R12, R10 ;  /* 0x0000000c080a9224 */ /* 0x000fe200078e020a */
[----:B-1----:R-:W-:Y:S06]  /*4870*/  @!P5 BRA `(.L_x_79) ;  /* 0x0000003c0010d947 */ /* 0x002fec0003800000 */
.L_x_173:
[----:B------:R-:W-:Y:S01]  /*4880*/  @!P4 IADD3 R2, P0, PT, R32, 0x580, RZ ;  /* 0x000005802002c810 */ /* 0x000fe20007f1e0ff */
[----:B------:R-:W-:Y:S01]  /*4890*/  VOTEU.ALL UP1, P4 ;  /* 0x0000000000ff7886 */ /* 0x000fe20002020000 */
[----:B------:R-:W-:Y:S01]  /*48a0*/  UMOV UR18, 0x0 ;  /* 0x0000000000127882 */ /* 0x000fe20000000000 */
[----:B------:R-:W-:Y:S01]  /*48b0*/  UMOV UR19, 0x10000000 ;  /* 0x1000000000137882 */ /* 0x000fe20000000000 */
[----:B------:R-:W-:Y:S01]  /*48c0*/  @!P4 R2UR UR9, R2 ;  /* 0x000000000209c2ca */ /* 0x000fe200000e0000 */
[----:B-1----:R-:W-:Y:S01]  /*48d0*/  @!P4 IMAD.X R0, RZ, RZ, R33, P0 ;  /* 0x000000ffff00c224 */ /* 0x002fe200000e0621 */
[----:B------:R-:W-:Y:S01]  /*48e0*/  @!UP1 UIADD3 UR10, UPT, UPT, UR34, 0x60, URZ ;  /* 0x00000060220a9890 */ /* 0x000fe2000fffe0ff */
[----:B------:R-:W-:Y:S01]  /*48f0*/  ISETP.NE.AND P0, PT, R29, 0x2, PT ;  /* 0x000000021d00780c */ /* 0x000fe20003f05270 */
[----:B------:R-:W-:Y:S01]  /*4900*/  UMOV UR11, UR35 ;  /* 0x00000023000b7c82 */ /* 0x000fe20008000000 */
[----:B------:R-:W-:Y:S01]  /*4910*/  UMOV UR12, UR36 ;  /* 0x00000024000c7c82 */ /* 0x000fe20008000000 */
[----:B------:R-:W-:Y:S01]  /*4920*/  @!P4 R2UR UR8, R0 ;  /* 0x000000000008c2ca */ /* 0x000fe200000e0000 */
[----:B------:R-:W-:Y:S01]  /*4930*/  IMAD.IADD R14, R10, 0x1, R62 ;  /* 0x000000010a0e7824 */ /* 0x000fe200078e023e */
[----:B------:R-:W-:Y:S01]  /*4940*/  @P3 R2UR UR36, R27 ;  /* 0x000000001b2432ca */ /* 0x000fe200000e0000 */
[----:B------:R-:W-:Y:S01]  /*4950*/  IMAD.IADD R15, R11, 0x1, R63 ;  /* 0x000000010b0f7824 */ /* 0x000fe200078e023f */
[----:B------:R-:W-:Y:S02]  /*4960*/  SEL R0, RZ, 0x1, P0 ;  /* 0x00000001ff007807 */ /* 0x000fe40000000000 */
[----:B------:R-:W-:Y:S01]  /*4970*/  LOP3.LUT R30, R30, 0x1, RZ, 0x3c, !PT ;  /* 0x000000011e1e7812 */ /* 0x000fe200078e3cff */
[----:B------:R-:W-:Y:S01]  /*4980*/  IMAD.U32 R8, RZ, RZ, UR9 ;  /* 0x00000009ff087e24 */ /* 0x000fe2000f8e00ff */
[----:B------:R-:W-:Y:S01]  /*4990*/  @!UP1 UIADD3 UR9, UPT, UPT, UR7, 0x78, URZ ;  /* 0x0000007807099890 */ /* 0x000fe2000fffe0ff */
[----:B------:R-:W-:Y:S02]  /*49a0*/  LOP3.LUT R28, R28, R0, RZ, 0x3c, !PT ;  /* 0x000000001c1c7212 */ /* 0x000fe400078e3cff */
[----:B------:R-:W-:Y:S02]  /*49b0*/  SEL R29, R29, RZ, P0 ;  /* 0x000000ff1d1d7207 */ /* 0x000fe40000000000 */
[----:B------:R-:W-:Y:S01]  /*49c0*/  IMAD.U32 R9, RZ, RZ, UR8 ;  /* 0x00000008ff097e24 */ /* 0x000fe2000f8e00ff */
[----:B------:R-:W-:Y:S01]  /*49d0*/  @!P4 R2UR UR14, R8 ;  /* 0x00000000080ec2ca */ /* 0x000fe200000e0000 */
[----:B------:R-:W-:Y:S01]  /*49e0*/  @!UP1 UIADD3 UR8, UPT, UPT, UR7, 0x6400, URZ ;  /* 0x0000640007089890 */ /* 0x000fe2000fffe0ff */
[----:B------:R-:W-:Y:S02]  /*49f0*/  VOTEU.ALL UP1, P4 ;  /* 0x0000000000ff7886 */ /* 0x000fe40002020000 */
[----:B------:R-:W-:Y:S11]  /*4a00*/  @!P4 R2UR UR15, R9 ;  /* 0x00000000090fc2ca */ /* 0x000ff600000e0000 */
[----:B------:R-:W-:Y:S02]  /*4a10*/  @!UPT UIADD3 URZ, UPT, UPT, URZ, URZ, URZ ;  /* 0x000000fffffff290 */ /* 0x000fe4000fffe0ff */
[----:B------:R2:W-:Y:S01]  /*4a20*/  @!UP1 UTMALDG.3D [UR8], [UR14], desc[UR18] ;  /* 0x000012080e0095b4 */ /* 0x0005e20008011000 */
[----:B------:R2:W-:Y:S01]  /*4a30*/  @!P4 SYNCS.ARRIVE.TRANS64.RED.A0TR RZ, [UR7+0x78], R25 ;  /* 0x00007819ffffc9a7 */ /* 0x0005e20008300407 */
[----:B------:R-:W-:Y:S01]  /*4a40*/  UPLOP3.LUT UP1, UPT, UPT, UPT, UPT, 0x80, 0x8 ;  /* 0x000000000008789c */ /* 0x000fe20003f2f070 */
[----:B------:R-:W-:Y:S01]  /*4a50*/  SYNCS.ARRIVE.TRANS64.RED.A1T0 RZ, [UR13], RZ ;  /* 0x000000ffffff79a7 */ /* 0x000fe2000810040d */
[----:B------:R-:W-:Y:S09]  /*4a60*/  @P3 BRA `(.L_x_80) ;  /* 0xfffffff000a03947 */ /* 0x000ff2000383ffff */
[----:B------:R-:W-:-:S04]  /*4a70*/  SHF.L.U32 R2, R30, 0x1f, RZ ;  /* 0x0000001f1e027819 */ /* 0x000fc800000006ff */
[----:B------:R-:W1:Y:S02]  /*4a80*/  SYNCS.PHASECHK.TRANS64.TRYWAIT P0, [UR7+0x80], R2 ;  /* 0x00008002ff0075a7 */ /* 0x000e640008001107 */
[----:B-1----:R-:W-:Y:S05]  /*4a90*/  @!P0 BRA `(.L_x_81) ;  /* 0x0000003800a08947 */ /* 0x002fea0003800000 */
.L_x_175:
[----:B------:R-:W3:Y:S02]  /*4aa0*/  SYNCS.PHASECHK.TRANS64.TRYWAIT P0, [UR7+0x88], R2 ;  /* 0x00008802ff0075a7 */ /* 0x000ee40008001107 */
[----:B---3--:R-:W-:Y:S05]  /*4ab0*/  @!P0 BRA `(.L_x_82) ;  /* 0x0000003800b08947 */ /* 0x008fea0003800000 */
.L_x_177:
[----:B------:R-:W3:Y:S02]  /*4ac0*/  SYNCS.PHASECHK.TRANS64.TRYWAIT P0, [UR7+0x90], R2 ;  /* 0x00009002ff0075a7 */ /* 0x000ee40008001107 */
[----:B---3--:R-:W-:Y:S05]  /*4ad0*/  @!P0 BRA `(.L_x_83) ;  /* 0x0000003800c08947 */ /* 0x008fea0003800000 */
.L_x_179:
[----:B-1----:R-:W-:-:S07]  /*4ae0*/  MOV R0, UR7 ;  /* 0x0000000700007c02 */ /* 0x002fce0008000f00 */
.L_x_84:
[----:B-1----:R-:W-:-:S04]  /*4af0*/  SHF.L.U32 R2, R30, 0x1f, RZ ;  /* 0x0000001f1e027819 */ /* 0x002fc800000006ff */
[----:B------:R1:W3:Y:S03]  /*4b00*/  SYNCS.PHASECHK.TRANS64.TRYWAIT P0, [R0+URZ+0x98], R2 ;  /* 0x00009802000075a7 */ /* 0x0002e600080011ff */
[----:B---3--:R-:W-:Y:S05]  /*4b10*/  @!P0 NANOSLEEP.SYNCS 0x989680 ;  /* 0x009896800000895d */ /* 0x008fea0003900000 */
[----:B------:R-:W3:Y:S02]  /*4b20*/  @!P0 SYNCS.PHASECHK.TRANS64 P0, [R0+URZ+0x98], R2 ;  /* 0x00009802000085a7 */ /* 0x000ee400080010ff */
[----:B--23--:R-:W-:Y:S05]  /*4b30*/  @P0 EXIT ;  /* 0x000000000000094d */ /* 0x00cfea0003800000 */
[----:B------:R-:W-:Y:S05]  /*4b40*/  BRA `(.L_x_84) ;  /* 0xfffffffc00e87947 */ /* 0x000fea000383ffff */
.L_x_69:
[----:B------:R-:W-:-:S06]  /*4b50*/  UISETP.GE.AND UP1, UPT, UR8, 0x4, UPT ;  /* 0x000000040800788c */ /* 0x000fcc000bf26270 */
[----:B------:R-:W-:-:S13]  /*4b60*/  PLOP3.LUT P0, PT, PT, PT, UP1, 0x80, 0x8 ;  /* 0x000000000008781c */ /* 0x000fda0003f0f018 */
[----:B------:R-:W-:Y:S05]  /*4b70*/  @!P0 EXIT ;  /* 0x000000000000894d */ /* 0x000fea0003800000 */
[----:B------:R-:W-:Y:S01]  /*4b80*/  BAR.SYNC.DEFER_BLOCKING 0x6, 0xa0 ;  /* 0x0182800000007b1d */ /* 0x000fe20000010000 */
[C---:B------:R-:W-:Y:S01]  /*4b90*/  IMAD.SHL.U32 R4, R77.reuse, 0x20, RZ ;  /* 0x000000204d047824 */ /* 0x040fe200078e00ff */
[C---:B------:R-:W-:Y:S01]  /*4ba0*/  R2P PR, R77.reuse, 0x6 ;  /* 0x000000064d007804 */ /* 0x040fe20000000000 */
[C---:B------:R-:W-:Y:S01]  /*4bb0*/  IMAD.SHL.U32 R68, R77.reuse, 0x4, RZ ;  /* 0x000000044d447824 */ /* 0x040fe200078e00ff */
[----:B------:R-:W-:Y:S01]  /*4bc0*/  CS2R R72, SRZ ;  /* 0x0000000000487805 */ /* 0x000fe2000001ff00 */
[C---:B------:R-:W-:Y:S01]  /*4bd0*/  IMAD.U32 R32, R77.reuse, 0x10000, RZ ;  /* 0x000100004d207824 */ /* 0x040fe200078e00ff */
[----:B------:R-:W-:Y:S02]  /*4be0*/  UMOV UR48, 0x400 ;  /* 0x0000040000307882 */ /* 0x000fe40000000000 */
[----:B------:R-:W1:Y:S01]  /*4bf0*/  LDC R67, c[0x0][0x370] ;  /* 0x0000dc00ff437b82 */ /* 0x000e620000000800 */
[----:B------:R-:W-:Y:S01]  /*4c00*/  ULEA UR48, UR37, UR48, 0x18 ;  /* 0x0000003025307291 */ /* 0x000fe2000f8ec0ff */
[C---:B------:R-:W-:Y:S01]  /*4c10*/  LOP3.LUT R3, R4.reuse, 0xe0, RZ, 0xc0, !PT ;  /* 0x000000e004037812 */ /* 0x040fe200078ec0ff */
[----:B------:R-:W-:Y:S01]  /*4c20*/  IMAD.SHL.U32 R2, R77, 0x10, RZ ;  /* 0x000000104d027824 */ /* 0x000fe200078e00ff */
[----:B------:R-:W-:Y:S01]  /*4c30*/  LOP3.LUT R4, R4, 0x100, RZ, 0xc0, !PT ;  /* 0x0000010004047812 */ /* 0x000fe200078ec0ff */
[----:B------:R-:W-:Y:S01]  /*4c40*/  UIADD3 UR4, UPT, UPT, UR48, 0x400, URZ ;  /* 0x0000040030047890 */ /* 0x000fe2000fffe0ff */
[----:B------:R-:W-:Y:S01]  /*4c50*/  LOP3.LUT R68, R3, 0x1c, R68, 0xf8, !PT ;  /* 0x0000001c03447812 */ /* 0x000fe200078ef844 */
[----:B------:R-:W-:Y:S01]  /*4c60*/  IMAD.MOV.U32 R76, RZ, RZ, 0x10 ;  /* 0x00000010ff4c7424 */ /* 0x000fe200078e00ff */
[----:B------:R-:W2:Y:S01]  /*4c70*/  LDC R28, c[0x0][0xb0c] ;  /* 0x0002c300ff1c7b82 */ /* 0x000ea20000000800 */
[----:B------:R-:W-:Y:S01]  /*4c80*/  SHF.R.U32.HI R3, RZ, 0x2, R77 ;  /* 0x00000002ff037819 */ /* 0x000fe2000001164d */
[----:B------:R-:W-:Y:S01]  /*4c90*/  IMAD.MOV.U32 R75, RZ, RZ, 0x20 ;  /* 0x00000020ff4b7424 */ /* 0x000fe200078e00ff */
[----:B------:R-:W-:Y:S01]  /*4ca0*/  LOP3.LUT R32, R32, 0x600000, RZ, 0xc0, !PT ;  /* 0x0060000020207812 */ /* 0x000fe200078ec0ff */
[----:B------:R-:W-:Y:S01]  /*4cb0*/  IMAD.MOV.U32 R74, RZ, RZ, 0x1 ;  /* 0x00000001ff4a7424 */ /* 0x000fe200078e00ff */
[----:B------:R-:W-:Y:S01]  /*4cc0*/  LOP3.LUT R2, R4, 0x600, R2, 0xf8, !PT ;  /* 0x0000060004027812 */ /* 0x000fe200078ef802 */
[----:B------:R-:W-:Y:S01]  /*4cd0*/  IMAD.MOV.U32 R31, RZ, RZ, RZ ;  /* 0x000000ffff1f7224 */ /* 0x000fe200078e00ff */
[----:B------:R-:W-:Y:S01]  /*4ce0*/  LOP3.LUT R68, R68, 0x4, R3, 0x78, !PT ;  /* 0x0000000444447812 */ /* 0x000fe200078e7803 */
[----:B------:R-:W4:Y:S01]  /*4cf0*/  LDC R65, c[0x0][0xb20] ;  /* 0x0002c800ff417b82 */ /* 0x000f220000000800 */
[----:B------:R-:W3:Y:S01]  /*4d00*/  LDS R0, [UR48+0x160] ;  /* 0x00016030ff007984 */ /* 0x000ee20008000800 */
[----:B------:R-:W-:Y:S01]  /*4d10*/  LOP3.LUT R77, R77, 0x60, RZ, 0xc0, !PT ;  /* 0x000000604d4d7812 */ /* 0x000fe200078ec0ff */
[----:B------:R-:W-:Y:S01]  /*4d20*/  IMAD.MOV.U32 R80, RZ, RZ, RZ ;  /* 0x000000ffff507224 */ /* 0x000fe200078e00ff */
[----:B------:R-:W-:Y:S01]  /*4d30*/  LOP3.LUT R68, R2, R68, RZ, 0xfc, !PT ;  /* 0x0000004402447212 */ /* 0x000fe200078efcff */
[----:B------:R-:W-:Y:S01]  /*4d40*/  IMAD.U32 R70, RZ, RZ, UR4 ;  /* 0x00000004ff467e24 */ /* 0x000fe2000f8e00ff */
[----:B------:R-:W-:Y:S01]  /*4d50*/  SEL R76, R76, 0xfffffff0, !P2 ;  /* 0xfffffff04c4c7807 */ /* 0x000fe20005000000 */
[----:B------:R-:W1:Y:S01]  /*4d60*/  LDCU.64 UR52, c[0x0][0x348] ;  /* 0x00006900ff3477ac */ /* 0x000e620008000a00 */
[----:B------:R-:W1:Y:S01]  /*4d70*/  LDC R27, c[0x0][0xb30] ;  /* 0x0002cc00ff1b7b82 */ /* 0x000e620000000800 */
[----:B------:R-:W-:Y:S01]  /*4d80*/  SEL R75, R75, 0xffffffe0, !P1 ;  /* 0xffffffe04b4b7807 */ /* 0x000fe20004800000 */
[----:B------:R-:W1:Y:S01]  /*4d90*/  LDCU.64 UR38, c[0x0][0x888] ;  /* 0x00011100ff2677ac */ /* 0x000e620008000a00 */
[----:B------:R-:W1:Y:S05]  /*4da0*/  LDCU.64 UR44, c[0x0][0x890] ;  /* 0x00011200ff2c77ac */ /* 0x000e6a0008000a00 */
[----:B------:R-:W1:Y:S01]  /*4db0*/  LDC.64 R60, c[0x0][0xb10] ;  /* 0x0002c400ff3c7b82 */ /* 0x000e620000000a00 */
[----:B------:R-:W-:Y:S01]  /*4dc0*/  UMOV UR49, URZ ;  /* 0x000000ff00317c82 */ /* 0x000fe20008000000 */
[----:B------:R-:W-:-:S06]  /*4dd0*/  UMOV UR51, URZ ;  /* 0x000000ff00337c82 */ /* 0x000fcc0008000000 */
[----:B------:R-:W1:Y:S08]  /*4de0*/  LDC.64 R24, c[0x0][0xb18] ;  /* 0x0002c600ff187b82 */ /* 0x000e700000000a00 */
[----:B------:R-:W1:Y:S08]  /*4df0*/  LDC.64 R22, c[0x0][0xb28] ;  /* 0x0002ca00ff167b82 */ /* 0x000e700000000a00 */
[----:B------:R-:W1:Y:S01]  /*4e00*/  LDC.64 R58, c[0x0][0x8b0] ;  /* 0x00022c00ff3a7b82 */ /* 0x000e620000000a00 */
[----:B---3--:R-:W-:-:S07]  /*4e10*/  IMAD.IADD R32, R0, 0x1, R32 ;  /* 0x0000000100207824 */ /* 0x008fce00078e0220 */
[----:B------:R-:W3:Y:S08]  /*4e20*/  LDC.64 R56, c[0x0][0x8a8] ;  /* 0x00022a00ff387b82 */ /* 0x000ef00000000a00 */
[----:B--2-4-:R-:W1:Y:S02]  /*4e30*/  LDC R66, c[0x0][0x374] ;  /* 0x0000dd00ff427b82 */ /* 0x014e640000000800 */
.L_x_128:
[----:B------:R-:W-:Y:S02]  /*4e40*/  LEA R0, R80, UR48, 0x3 ;  /* 0x0000003050007c11 */ /* 0x000fe4000f8e18ff */
[----:B------:R-:W-:Y:S02]  /*4e50*/  SHF.L.U32 R2, R72, 0x1f, RZ ;  /* 0x0000001f48027819 */ /* 0x000fe400000006ff */
[----:B------:R-:W-:Y:S02]  /*4e60*/  LEA R16, R80, UR48, 0x4 ;  /* 0x0000003050107c11 */ /* 0x000fe4000f8e20ff */
[----:B------:R-:W2:Y:S02]  /*4e70*/  SYNCS.PHASECHK.TRANS64.TRYWAIT P0, [R0+URZ+0xb0], R2 ;  /* 0x0000b002000075a7 */ /* 0x000ea400080011ff */
[----:B--2---:R-:W-:Y:S05]  /*4e80*/  @!P0 BRA `(.L_x_85) ;  /* 0x0000003400ec8947 */ /* 0x004fea0003800000 */
.L_x_180:
[----:B------:R-:W4:Y:S01]  /*4e90*/  LDC.64 R10, c[0x0][0xb10] ;  /* 0x0002c400ff0a7b82 */ /* 0x000f220000000a00 */
[----:B------:R-:W3:Y:S01]  /*4ea0*/  LDS.128 R16, [R16+0x140] ;  /* 0x0001400010107984 */ /* 0x000ee20000000c00 */
[----:B-1----:R-:W-:Y:S01]  /*4eb0*/  ISETP.NE.AND P1, PT, R27, 0x1, PT ;  /* 0x000000011b00780c */ /* 0x002fe20003f25270 */
[----:B--2---:R-:W-:Y:S01]  /*4ec0*/  VIADD R0, R0, 0xc0 ;  /* 0x000000c000007836 */ /* 0x004fe20000000000 */
[----:B------:R-:W-:Y:S04]  /*4ed0*/  ISETP.GE.AND P0, PT, R26, 0x1, PT ;  /* 0x000000011a00780c */ /* 0x000fe80003f06270 */
[----:B------:R-:W1:Y:S01]  /*4ee0*/  LDC.64 R8, c[0x0][0xb18] ;  /* 0x0002c600ff087b82 */ /* 0x000e620000000a00 */
[----:B------:R-:W-:Y:S01]  /*4ef0*/  PRMT R0, RZ, 0x654, R0 ;  /* 0x00000654ff007816 */ /* 0x000fe20000000000 */
[----:B------:R-:W-:Y:S01]  /*4f00*/  @!PT LDS RZ, [RZ] ;  /* 0x00000000fffff984 */ /* 0x000fe20000000800 */
[----:B------:R-:W-:Y:S01]  /*4f10*/  @!PT LDS RZ, [RZ] ;  /* 0x00000000fffff984 */ /* 0x000fe20000000800 */
[----:B------:R-:W-:Y:S01]  /*4f20*/  @!PT LDS RZ, [RZ] ;  /* 0x00000000fffff984 */ /* 0x000fe20000000800 */
[----:B------:R-:W-:Y:S01]  /*4f30*/  @!PT LDS RZ, [RZ] ;  /* 0x00000000fffff984 */ /* 0x000fe20000000800 */
[----:B------:R2:W-:Y:S06]  /*4f40*/  MEMBAR.ALL.CTA ;  /* 0x0000000000007992 */ /* 0x0005ec0000008000 */
[----:B--2---:R-:W2:Y:S01]  /*4f50*/  FENCE.VIEW.ASYNC.S ;  /* 0x00000000000073c6 */ /* 0x004ea20000000000 */
[----:B------:R-:W1:Y:S08]  /*4f60*/  @!P1 LDC R12, c[0x0][0xb20] ;  /* 0x0002c800ff0c9b82 */ /* 0x000e700000000800 */
[----:B------:R-:W1:Y:S01]  /*4f70*/  @!P1 LDC R7, c[0x0][0xb0c] ;  /* 0x0002c300ff079b82 */ /* 0x000e620000000800 */
[----:B--2---:R2:W-:Y:S01]  /*4f80*/  SYNCS.ARRIVE.TRANS64.RED.A1T0 RZ, [R0+URZ], RZ ;  /* 0x000000ff00ff79a7 */ /* 0x0045e200081004ff */
[----:B---3--:R-:W-:Y:S04]  /*4f90*/  LOP3.LUT P4, RZ, R18, 0x1, RZ, 0xc0, !PT ;  /* 0x0000000112ff7812 */ /* 0x008fe8000788c0ff */
[----:B------:R-:W-:Y:S09]  /*4fa0*/  P2R R78, PR, RZ, 0x10 ;  /* 0x00000010ff4e7803 */ /* 0x000ff20000000000 */
[----:B------:R-:W-:Y:S02]  /*4fb0*/  @P4 MOV R30, R16 ;  /* 0x00000010001e4202 */ /* 0x000fe40000000f00 */
[----:B------:R-:W-:Y:S01]  /*4fc0*/  @P4 LOP3.LUT R29, R17, 0xffff, RZ, 0xc0, !PT ;  /* 0x0000ffff111d4812 */ /* 0x000fe200078ec0ff */
[----:B--2-4-:R-:W-:Y:S06]  /*4fd0*/  @!P0 BRA `(.L_x_86) ;  /* 0x0000000000a48947 */ /* 0x014fec0003800000 */
[----:B------:R-:W-:Y:S01]  /*4fe0*/  IMAD.HI.U32 R0, R66, R25, RZ ;  /* 0x0000001942007227 */ /* 0x000fe200078e00ff */
[----:B------:R-:W-:Y:S02]  /*4ff0*/  ISETP.NE.AND P0, PT, R24, 0x1, PT ;  /* 0x000000011800780c */ /* 0x000fe40003f05270 */
[----:B------:R-:W-:Y:S01]  /*5000*/  ISETP.NE.AND P2, PT, R26, 0x1, PT ;  /* 0x000000011a00780c */ /* 0x000fe20003f45270 */
[----:B------:R-:W-:Y:S01]  /*5010*/  IMAD.HI.U32 R4, R67, R60, RZ ;  /* 0x0000003c43047227 */ /* 0x000fe200078e00ff */
[----:B------:R-:W-:Y:S02]  /*5020*/  SHF.R.U32.HI R0, RZ, R65, R0 ;  /* 0x00000041ff007219 */ /* 0x000fe40000011600 */
[----:B------:R-:W-:Y:S01]  /*5030*/  ISETP.NE.AND P3, PT, R28, 0x1, PT ;  /* 0x000000011c00780c */ /* 0x000fe20003f65270 */
[----:B------:R-:W-:Y:S01]  /*5040*/  IMAD.HI.U32 R6, R29, R25, RZ ;  /* 0x000000191d067227 */ /* 0x000fe200078e00ff */
[-C--:B------:R-:W-:Y:S02]  /*5050*/  SHF.R.U32.HI R4, RZ, R61.reuse, R4 ;  /* 0x0000003dff047219 */ /* 0x080fe40000011604 */
[----:B------:R-:W-:Y:S01]  /*5060*/  SEL R0, R66, R0, !P0 ;  /* 0x0000000042007207 */ /* 0x000fe20004000000 */
[----:B------:R-:W-:Y:S01]  /*5070*/  IMAD.HI.U32 R5, R30, R60, RZ ;  /* 0x0000003c1e057227 */ /* 0x000fe200078e00ff */
[----:B------:R-:W-:Y:S03]  /*5080*/  SEL R4, R67, R4, !P3 ;  /* 0x0000000443047207 */ /* 0x000fe60005800000 */
[-C--:B------:R-:W-:Y:S01]  /*5090*/  IMAD.HI.U32 R3, R0, R22.reuse, RZ ;  /* 0x0000001600037227 */ /* 0x080fe200078e00ff */
[----:B------:R-:W-:Y:S03]  /*50a0*/  SHF.R.U32.HI R5, RZ, R61, R5 ;  /* 0x0000003dff057219 */ /* 0x000fe60000011605 */
[----:B------:R-:W-:Y:S01]  /*50b0*/  IMAD.HI.U32 R2, R4, R22, RZ ;  /* 0x0000001604027227 */ /* 0x000fe200078e00ff */
[----:B------:R-:W-:Y:S02]  /*50c0*/  @P2 SHF.R.U32.HI R0, RZ, R23, R3 ;  /* 0x00000017ff002219 */ /* 0x000fe40000011603 */
[----:B------:R-:W-:Y:S02]  /*50d0*/  SHF.R.U32.HI R3, RZ, R65, R6 ;  /* 0x00000041ff037219 */ /* 0x000fe40000011606 */
[----:B------:R-:W-:Y:S01]  /*50e0*/  @P2 SHF.R.U32.HI R4, RZ, R23, R2 ;  /* 0x00000017ff042219 */ /* 0x000fe20000011602 */
[----:B------:R-:W-:Y:S01]  /*50f0*/  IMAD R0, R26, R0, RZ ;  /* 0x000000001a007224 */ /* 0x000fe200078e02ff */
[----:B------:R-:W-:Y:S02]  /*5100*/  SEL R3, R29, R3, !P0 ;  /* 0x000000031d037207 */ /* 0x000fe40004000000 */
[----:B------:R-:W-:Y:S01]  /*5110*/  SEL R2, R30, R5, !P3 ;  /* 0x000000051e027207 */ /* 0x000fe20005800000 */
[----:B------:R-:W-:Y:S01]  /*5120*/  IMAD R5, R26, R4, RZ ;  /* 0x000000041a057224 */ /* 0x000fe200078e02ff */
[C---:B------:R-:W-:Y:S01]  /*5130*/  ISETP.GE.AND P0, PT, R3.reuse, R0, PT ;  /* 0x000000000300720c */ /* 0x040fe20003f06270 */
[C---:B------:R-:W-:Y:S03]  /*5140*/  IMAD.HI.U32 R0, R3.reuse, R22, RZ ;  /* 0x0000001603007227 */ /* 0x040fe600078e00ff */
[C---:B------:R-:W-:Y:S02]  /*5150*/  ISETP.GE.OR P0, PT, R2.reuse, R5, P0 ;  /* 0x000000050200720c */ /* 0x040fe40000706670 */
[----:B------:R-:W-:Y:S04]  /*5160*/  SHF.R.U32.HI R0, RZ, R23, R0 ;  /* 0x00000017ff007219 */ /* 0x000fe80000011600 */
[C---:B------:R-:W-:Y:S05]  /*5170*/  SEL R6, R3.reuse, R0, !P2 ;  /* 0x0000000003067207 */ /* 0x040fea0005000000 */
        /* <DEDUP_REMOVED lines=14> */
[----:B------:R-:W-:Y:S07]  /*5260*/  IMAD R29, R3, R24, R29 ;  /* 0x00000018031d7224 */ /* 0x000fee00078e021d */
.L_x_86:
[----:B-1----:R-:W-:Y:S01]  /*5270*/  @!P1 ISETP.NE.AND P0, PT, R8, 0x1, PT ;  /* 0x000000010800980c */ /* 0x002fe20003f05270 */
[----:B------:R-:W-:Y:S01]  /*5280*/  @!P1 IMAD.HI.U32 R2, R29, R9, RZ ;  /* 0x000000091d029227 */ /* 0x000fe200078e00ff */
[----:B------:R-:W-:Y:S01]  /*5290*/  R2UR UR42, R15 ;  /* 0x000000000f2a72ca */ /* 0x000fe200000e0000 */
[----:B------:R-:W-:Y:S01]  /*52a0*/  BSSY.RECONVERGENT B6, `(.L_x_87) ;  /* 0x0000031000067945 */ /* 0x000fe20003800200 */
[----:B------:R-:W-:Y:S01]  /*52b0*/  R2UR UR41, R14 ;  /* 0x000000000e2972ca */ /* 0x000fe200000e0000 */
[----:B------:R-:W-:Y:S01]  /*52c0*/  @!P1 IMAD.HI.U32 R0, R30, R10, RZ ;  /* 0x0000000a1e009227 */ /* 0x000fe200078e00ff */
[----:B------:R-:W-:Y:S02]  /*52d0*/  @!P1 SHF.R.U32.HI R2, RZ, R12, R2 ;  /* 0x0000000cff029219 */ /* 0x000fe40000011602 */
[----:B------:R-:W-:Y:S01]  /*52e0*/  @!P1 ISETP.NE.AND P2, PT, R7, 0x1, PT ;  /* 0x000000010700980c */ /* 0x000fe20003f45270 */
[----:B------:R-:W-:Y:S01]  /*52f0*/  VIADD R80, R80, 0x1 ;  /* 0x0000000150507836 */ /* 0x000fe20000000000 */
[----:B------:R-:W-:Y:S02]  /*5300*/  @!P1 SEL R2, R29, R2, !P0 ;  /* 0x000000021d029207 */ /* 0x000fe40004000000 */
[----:B------:R-:W-:Y:S02]  /*5310*/  @!P1 SHF.R.U32.HI R0, RZ, R11, R0 ;  /* 0x0000000bff009219 */ /* 0x000fe40000011600 */
[----:B------:R-:W-:Y:S01]  /*5320*/  LOP3.LUT P0, RZ, R70, 0x3f0, RZ, 0xc0, !PT ;  /* 0x000003f046ff7812 */ /* 0x000fe2000780c0ff */
[----:B------:R-:W-:Y:S01]  /*5330*/  USHF.L.U32 UR42, UR42, 0x6, URZ ;  /* 0x000000062a2a7899 */ /* 0x000fe200080006ff */
[----:B------:R-:W-:Y:S01]  /*5340*/  @!P1 SEL R3, R30, R0, !P2 ;  /* 0x000000001e039207 */ /* 0x000fe20005000000 */
[----:B------:R-:W-:Y:S01]  /*5350*/  USHF.L.U32 UR41, UR41, 0x7, URZ ;  /* 0x0000000729297899 */ /* 0x000fe200080006ff */
[----:B------:R-:W-:Y:S03]  /*5360*/  @P4 SHF.R.U32.HI R71, RZ, 0x10, R17 ;  /* 0x00000010ff474819 */ /* 0x000fe60000011611 */
[----:B------:R-:W-:Y:S02]  /*5370*/  @!P1 IMAD.IADD R0, R2, 0x1, -R3 ;  /* 0x0000000102009824 */ /* 0x000fe400078e0a03 */
[----:B------:R-:W-:Y:S02]  /*5380*/  @!P1 IMAD.IADD R2, R3, 0x1, -R2 ;  /* 0x0000000103029824 */ /* 0x000fe400078e0a02 */
[----:B------:R-:W-:Y:S02]  /*5390*/  @!P1 IMAD R30, R0, R7, R30 ;  /* 0x00000007001e9224 */ /* 0x000fe400078e021e */
[----:B------:R-:W-:Y:S01]  /*53a0*/  @!P1 IMAD R29, R2, R8, R29 ;  /* 0x00000008021d9224 */ /* 0x000fe200078e021d */
[----:B------:R-:W-:Y:S06]  /*53b0*/  @!P0 BRA `(.L_x_88) ;  /* 0x00000000007c8947 */ /* 0x000fec0003800000 */
[----:B------:R-:W1:Y:S01]  /*53c0*/  LDCU.64 UR8, c[0x4][0x80] ;  /* 0x01001000ff0877ac */ /* 0x000e620008000a00 */
[----:B------:R-:W-:Y:S01]  /*53d0*/  MOV R2, 0x0 ;  /* 0x0000000000027802 */ /* 0x000fe20000000f00 */
[----:B------:R-:W-:Y:S02]  /*53e0*/  HFMA2 R12, -RZ, RZ, 0, 5.9604644775390625e-08 ;  /* 0x00000001ff0c7431 */ /* 0x000fe400000001ff */
[----:B------:R-:W-:Y:S01]  /*53f0*/  IMAD.MOV.U32 R8, RZ, RZ, 0x70 ;  /* 0x00000070ff087424 */ /* 0x000fe200078e00ff */
[----:B------:R2:W3:Y:S01]  /*5400*/  LDC.64 R14, c[0x4][R2] ;  /* 0x01000000020e7b82 */ /* 0x0004e20000000a00 */
[----:B------:R-:W4:Y:S01]  /*5410*/  LDCU.64 UR6, c[0x4][0x88] ;  /* 0x01001100ff0677ac */ /* 0x000f220008000a00 */
[----:B------:R-:W-:Y:S01]  /*5420*/  IMAD.MOV.U32 R13, RZ, RZ, RZ ;  /* 0x000000ffff0d7224 */ /* 0x000fe200078e00ff */
[----:B------:R-:W2:Y:S01]  /*5430*/  LDCU.64 UR4, c[0x4][0x8] ;  /* 0x01000100ff0477ac */ /* 0x000ea20008000a00 */
[----:B-1----:R-:W-:Y:S01]  /*5440*/  MOV R5, UR9 ;  /* 0x0000000900057c02 */ /* 0x002fe20008000f00 */
[----:B------:R-:W-:Y:S01]  /*5450*/  IMAD.U32 R4, RZ, RZ, UR8 ;  /* 0x00000008ff047e24 */ /* 0x000fe2000f8e00ff */
[----:B----4-:R-:W-:Y:S01]  /*5460*/  MOV R7, UR7 ;  /* 0x0000000700077c02 */ /* 0x010fe20008000f00 */
[----:B------:R-:W-:Y:S01]  /*5470*/  IMAD.U32 R6, RZ, RZ, UR6 ;  /* 0x00000006ff067e24 */ /* 0x000fe2000f8e00ff */
[----:B--2---:R-:W-:Y:S01]  /*5480*/  MOV R11, UR5 ;  /* 0x00000005000b7c02 */ /* 0x004fe20008000f00 */
[----:B------:R-:W-:Y:S02]  /*5490*/  IMAD.U32 R10, RZ, RZ, UR4 ;  /* 0x00000004ff0a7e24 */ /* 0x000fe4000f8e00ff */
[----:B------:R-:W-:Y:S07]  /*54a0*/  LEPC R20, `(.L_x_89) ;  /* 0x000000001014794e */ /* 0x000fee0000000000 */
[----:B---3-5:R-:W-:Y:S05]  /*54b0*/  CALL.ABS.NOINC R14 ;  /* 0x000000000e007343 */ /* 0x028fea0003c00000 */
.L_x_89:
[----:B------:R-:W1:Y:S01]  /*54c0*/  LDCU.64 UR8, c[0x4][0x80] ;  /* 0x01001000ff0877ac */ /* 0x000e620008000a00 */
[----:B------:R-:W2:Y:S01]  /*54d0*/  LDC.64 R2, c[0x4][R2] ;  /* 0x0100000002027b82 */ /* 0x000ea20000000a00 */
[----:B------:R-:W-:Y:S02]  /*54e0*/  HFMA2 R12, -RZ, RZ, 0, 5.9604644775390625e-08 ;  /* 0x00000001ff0c7431 */ /* 0x000fe400000001ff */
[----:B------:R-:W-:Y:S02]  /*54f0*/  IMAD.MOV.U32 R8, RZ, RZ, 0x70 ;  /* 0x00000070ff087424 */ /* 0x000fe400078e00ff */
[----:B------:R-:W-:Y:S01]  /*5500*/  IMAD.MOV.U32 R13, RZ, RZ, RZ ;  /* 0x000000ffff0d7224 */ /* 0x000fe200078e00ff */
[----:B------:R-:W3:Y:S01]  /*5510*/  LDCU.64 UR6, c[0x4][0x88] ;  /* 0x01001100ff0677ac */ /* 0x000ee20008000a00 */
[----:B------:R-:W4:Y:S01]  /*5520*/  LDCU.64 UR4, c[0x4][0x8] ;  /* 0x01000100ff0477ac */ /* 0x000f220008000a00 */
[----:B-1----:R-:W-:Y:S02]  /*5530*/  MOV R4, UR8 ;  /* 0x0000000800047c02 */ /* 0x002fe40008000f00 */
[----:B------:R-:W-:Y:S02]  /*5540*/  MOV R5, UR9 ;  /* 0x0000000900057c02 */ /* 0x000fe40008000f00 */
[----:B---3--:R-:W-:Y:S01]  /*5550*/  MOV R7, UR7 ;  /* 0x0000000700077c02 */ /* 0x008fe20008000f00 */
[----:B------:R-:W-:Y:S01]  /*5560*/  IMAD.U32 R6, RZ, RZ, UR6 ;  /* 0x00000006ff067e24 */ /* 0x000fe2000f8e00ff */
[----:B----4-:R-:W-:Y:S01]  /*5570*/  MOV R11, UR5 ;  /* 0x00000005000b7c02 */ /* 0x010fe20008000f00 */
[----:B------:R-:W-:Y:S02]  /*5580*/  IMAD.U32 R10, RZ, RZ, UR4 ;  /* 0x00000004ff0a7e24 */ /* 0x000fe4000f8e00ff */
[----:B------:R-:W-:Y:S07]  /*5590*/  LEPC R20, `(.L_x_88) ;  /* 0x000000001014794e */ /* 0x000fee0000000000 */
[----:B--2---:R-:W-:Y:S05]  /*55a0*/  CALL.ABS.NOINC R2 ;  /* 0x0000000002007343 */ /* 0x004fea0003c00000 */
.L_x_88:
[----:B------:R-:W-:Y:S05]  /*55b0*/  BSYNC.RECONVERGENT B6 ;  /* 0x0000000000067941 */ /* 0x000fea0003800200 */
.L_x_87:
[----:B------:R-:W-:Y:S01]  /*55c0*/  ISETP.NE.U32.AND P4, PT, R58, RZ, PT ;  /* 0x000000ff3a00720c */ /* 0x000fe20003f85070 */
[----:B------:R-:W-:Y:S01]  /*55d0*/  UISETP.NE.AND UP2, UPT, UR50, URZ, UPT ;  /* 0x000000ff3200728c */ /* 0x000fe2000bf45270 */
[----:B------:R-:W-:Y:S01]  /*55e0*/  ISETP.NE.U32.AND P2, PT, RZ, UR38, PT ;  /* 0x00000026ff007c0c */ /* 0x000fe2000bf45070 */
[----:B------:R-:W-:Y:S01]  /*55f0*/  UISETP.NE.U32.AND UP1, UPT, UR44, URZ, UPT ;  /* 0x000000ff2c00728c */ /* 0x000fe2000bf25070 */
[----:B------:R-:W-:Y:S01]  /*5600*/  ISETP.NE.AND.EX P4, PT, R59, RZ, PT, P4 ;  /* 0x000000ff3b00720c */ /* 0x000fe20003f85340 */
[----:B------:R-:W-:Y:S01]  /*5610*/  UPLOP3.LUT UP0, UPT, UPT, UPT, UPT, 0x40, 0x4 ;  /* 0x000000000004789c */ /* 0x000fe20003f0e870 */
[----:B------:R-:W-:Y:S01]  /*5620*/  ISETP.NE.AND.EX P2, PT, RZ, UR39, PT, P2 ;  /* 0x00000027ff007c0c */ /* 0x000fe2000bf45320 */
[----:B------:R-:W-:Y:S01]  /*5630*/  UISETP.NE.AND.EX UP1, UPT, UR45, URZ, UPT, UP1 ;  /* 0x000000ff2d00728c */ /* 0x000fe2000bf25310 */
[----:B------:R-:W-:Y:S04]  /*5640*/  PLOP3.LUT P1, PT, PT, PT, UP2, 0x80, 0x8 ;  /* 0x000000000008781c */ /* 0x000fe80003f2f028 */
[----:B------:R-:W-:Y:S06]  /*5650*/  @UP2 UPLOP3.LUT UP0, UPT, UPT, UPT, UP1, 0x80, 0x8 ;  /* 0x000000000008289c */ /* 0x000fec0003f0f010 */
[----:B------:R-:W-:Y:S01]  /*5660*/  PLOP3.LUT P0, PT, PT, PT, UP0, 0x80, 0x8 ;  /* 0x000000000008781c */ /* 0x000fe20003f0f008 */
[----:B------:R-:W-:Y:S01]  /*5670*/  @!UPT UIADD3 URZ, UPT, UPT, URZ, URZ, URZ ;  /* 0x000000fffffff290 */ /* 0x000fe2000fffe0ff */
[----:B------:R-:W-:Y:S11]  /*5680*/  BRA.U !UP1, `(.L_x_90) ;  /* 0x0000000109387547 */ /* 0x000ff6000b800000 */
[----:B------:R-:W-:Y:S01]  /*5690*/  UISETP.NE.U32.AND UP0, UPT, UR38, URZ, UPT ;  /* 0x000000ff2600728c */ /* 0x000fe2000bf05070 */
[----:B------:R-:W-:Y:S02]  /*56a0*/  HFMA2 R0, -RZ, RZ, 0, 5.9604644775390625e-08 ;  /* 0x00000001ff007431 */ /* 0x000fe400000001ff */
[----:B------:R-:W-:Y:S01]  /*56b0*/  IMAD.MOV.U32 R64, RZ, RZ, 0x1 ;  /* 0x00000001ff407424 */ /* 0x000fe200078e00ff */
[----:B------:R-:W-:Y:S06]  /*56c0*/  UISETP.NE.AND.EX UP0, UPT, UR39, URZ, UPT, UP0 ;  /* 0x000000ff2700728c */ /* 0x000fec000bf05300 */
[----:B------:R-:W-:Y:S05]  /*56d0*/  PLOP3.LUT P3, PT, PT, PT, UP0, 0x80, 0x8 ;  /* 0x000000000008781c */ /* 0x000fea0003f6f008 */
[----:B------:R-:W1:Y:S01]  /*56e0*/  @UP0 LDCU.64 UR6, c[0x0][0x888] ;  /* 0x00011100ff0607ac */ /* 0x000e620008000a00 */
[----:B------:R-:W-:Y:S07]  /*56f0*/  @UP0 UIMAD UR4, UR36, UR44, URZ ;  /* 0x0000002c240402a4 */ /* 0x000fee000f8e02ff */
[----:B------:R-:W-:Y:S01]  /*5700*/  @!P3 PRMT R64, R0, 0x7610, R64 ;  /* 0x000076100040b816 */ /* 0x000fe20000000040 */
[----:B-1----:R-:W-:Y:S03]  /*5710*/  @UP0 UIMAD.WIDE UR6, UR4, 0x4, UR6 ;  /* 0x00000004040608a5 */ /* 0x002fe6000f8e0206 */
[----:B------:R-:W1:Y:S03]  /*5720*/  @!UP0 LDCU UR4, c[0x0][0x880] ;  /* 0x00011000ff0487ac */ /* 0x000e660008000800 */
[----:B------:R-:W-:Y:S01]  /*5730*/  IMAD.U32 R2, RZ, RZ, UR6 ;  /* 0x00000006ff027e24 */ /* 0x000fe2000f8e00ff */
[----:B------:R-:W-:Y:S05]  /*5740*/  MOV R3, UR7 ;  /* 0x0000000700037c02 */ /* 0x000fea0008000f00 */
[----:B-----5:R2:W5:Y:S02]  /*5750*/  @P3 LDG.E R35, desc[UR46][R2.64] ;  /* 0x0000002e02233981 */ /* 0x020564000c1e1900 */
[----:B-12---:R-:W-:Y:S02]  /*5760*/  @!P3 IMAD.U32 R35, RZ, RZ, UR4 ;  /* 0x00000004ff23be24 */ /* 0x006fe4000f8e00ff */
.L_x_90:
[----:B------:R-:W-:Y:S05]  /*5770*/  @!P4 BRA `(.L_x_91) ;  /* 0x000000000020c947 */ /* 0x000fea0003800000 */
[----:B------:R-:W-:Y:S04]  /*5780*/  ISETP.NE.U32.AND P3, PT, R56, RZ, PT ;  /* 0x000000ff3800720c */ /* 0x000fe80003f65070 */
[----:B------:R-:W-:Y:S11]  /*5790*/  ISETP.NE.AND.EX P3, PT, R57, RZ, PT, P3 ;  /* 0x000000ff3900720c */ /* 0x000ff60003f65330 */
[----:B------:R-:W-:Y:S02]  /*57a0*/  @!UPT UIADD3 URZ, UPT, UPT, URZ, URZ, URZ ;  /* 0x000000fffffff290 */ /* 0x000fe4000fffe0ff */
[----:B------:R-:W1:Y:S01]  /*57b0*/  @P3 LDC.64 R2, c[0x0][0x8a8] ;  /* 0x00022a00ff023b82 */ /* 0x000e620000000a00 */
[----:B------:R-:W-:Y:S04]  /*57c0*/  @P3 IMAD R0, R58, UR36, RZ ;  /* 0x000000243a003c24 */ /* 0x000fe8000f8e02ff */
[----:B-1----:R-:W-:Y:S05]  /*57d0*/  @P3 IMAD.WIDE R2, R0, 0x4, R2 ;  /* 0x0000000400023825 */ /* 0x002fea00078e0202 */
[----:B-----5:R1:W5:Y:S02]  /*57e0*/  @P3 LDG.E R33, desc[UR46][R2.64] ;  /* 0x0000002e02213981 */ /* 0x020364000c1e1900 */
[----:B-1----:R-:W2:Y:S02]  /*57f0*/  @!P3 LDC R33, c[0x0][0x8a0] ;  /* 0x00022800ff21bb82 */ /* 0x002ea40000000800 */
.L_x_91:
[----:B-----5:R-:W-:Y:S01]  /*5800*/  FSETP.NEU.AND P3, PT, R35, RZ, PT ;  /* 0x000000ff2300720b */ /* 0x020fe20003f6d000 */
[----:B------:R-:W-:Y:S01]  /*5810*/  IMAD.SHL.U32 R89, R68, 0x4, RZ ;  /* 0x0000000444597824 */ /* 0x000fe200078e00ff */
[----:B------:R-:W-:Y:S01]  /*5820*/  SEL R4, RZ, 0xffffffff, P2 ;  /* 0xffffffffff047807 */ /* 0x000fe20001000000 */
[----:B------:R-:W-:Y:S01]  /*5830*/  BSSY B1, `(.L_x_92) ;  /* 0x0000043000017945 */ /* 0x000fe20003800000 */
[----:B------:R-:W-:Y:S01]  /*5840*/  @P1 LOP3.LUT P2, RZ, R64, 0xff, RZ, 0xc0, !PT ;  /* 0x000000ff40ff1812 */ /* 0x000fe2000784c0ff */
[----:B------:R-:W-:Y:S01]  /*5850*/  VIADD R84, R89, UR48 ;  /* 0x0000003059547c36 */ /* 0x000fe20008000000 */
[----:B------:R-:W-:Y:S01]  /*5860*/  @P1 SEL R0, RZ, 0xffffffff, P3 ;  /* 0xffffffffff001807 */ /* 0x000fe20001800000 */
[----:B------:R-:W-:Y:S01]  /*5870*/  IMAD.MOV.U32 R90, RZ, RZ, 0x1 ;  /* 0x00000001ff5a7424 */ /* 0x000fe200078e00ff */
[----:B------:R-:W-:Y:S01]  /*5880*/  LOP3.LUT R74, R74, 0x1, RZ, 0x3c, !PT ;  /* 0x000000014a4a7812 */ /* 0x000fe200078e3cff */
[----:B------:R-:W-:Y:S01]  /*5890*/  IMAD.MOV.U32 R88, RZ, RZ, RZ ;  /* 0x000000ffff587224 */ /* 0x000fe200078e00ff */
[----:B------:R-:W-:Y:S02]  /*58a0*/  @P0 SEL R0, R4, R0, !P2 ;  /* 0x0000000004000207 */ /* 0x000fe40005000000 */
[----:B------:R-:W-:Y:S02]  /*58b0*/  CS2R R54, SRZ ;  /* 0x0000000000367805 */ /* 0x000fe4000001ff00 */
[----:B------:R-:W-:Y:S02]  /*58c0*/  LEA R86, R31, UR48, 0x3 ;  /* 0x000000301f567c11 */ /* 0x000fe4000f8e18ff */
[----:B------:R-:W-:Y:S02]  /*58d0*/  CS2R R52, SRZ ;  /* 0x0000000000347805 */ /* 0x000fe4000001ff00 */
[----:B------:R-:W-:Y:S02]  /*58e0*/  @P1 LOP3.LUT R0, R0, 0x1, RZ, 0xc0, !PT ;  /* 0x0000000100001812 */ /* 0x000fe400078ec0ff */
[----:B------:R-:W-:Y:S02]  /*58f0*/  CS2R R50, SRZ ;  /* 0x0000000000327805 */ /* 0x000fe4000001ff00 */
[----:B------:R-:W-:Y:S02]  /*5900*/  SHF.L.U32 R2, R73, 0x1f, RZ ;  /* 0x0000001f49027819 */ /* 0x000fe400000006ff */
[----:B------:R-:W-:Y:S02]  /*5910*/  CS2R R48, SRZ ;  /* 0x0000000000307805 */ /* 0x000fe4000001ff00 */
[----:B------:R-:W-:Y:S02]  /*5920*/  ISETP.NE.U32.OR P6, PT, R0, 0x1, !P1 ;  /* 0x000000010000780c */ /* 0x000fe40004fc5470 */
[----:B------:R-:W-:Y:S02]  /*5930*/  CS2R R46, SRZ ;  /* 0x00000000002e7805 */ /* 0x000fe4000001ff00 */
[----:B------:R-:W-:Y:S02]  /*5940*/  PLOP3.LUT P2, PT, PT, PT, UP1, 0x80, 0x8 ;  /* 0x000000000008781c */ /* 0x000fe40003f4f018 */
[----:B------:R-:W-:Y:S02]  /*5950*/  CS2R R44, SRZ ;  /* 0x00000000002c7805 */ /* 0x000fe4000001ff00 */
[----:B------:R-:W-:Y:S02]  /*5960*/  LEA.HI R34, R31, R31, RZ, 0x1 ;  /* 0x0000001f1f227211 */ /* 0x000fe400078f08ff */
[----:B------:R-:W-:Y:S02]  /*5970*/  CS2R R42, SRZ ;  /* 0x00000000002a7805 */ /* 0x000fe4000001ff00 */
[----:B------:R-:W-:Y:S02]  /*5980*/  LOP3.LUT P4, R79, R64, 0xff, RZ, 0xc0, !PT ;  /* 0x000000ff404f7812 */ /* 0x000fe4000788c0ff */
[----:B------:R-:W-:Y:S02]  /*5990*/  CS2R R40, SRZ ;  /* 0x0000000000287805 */ /* 0x000fe4000001ff00 */
[----:B------:R-:W-:Y:S01]  /*59a0*/  SEL R3, RZ, 0xffffffff, P3 ;  /* 0xffffffffff037807 */ /* 0x000fe20001800000 */
[----:B------:R-:W-:Y:S01]  /*59b0*/  VIADD R83, R84, 0x400 ;  /* 0x0000040054537836 */ /* 0x000fe20000000000 */
[----:B------:R-:W-:Y:S01]  /*59c0*/  P2R R81, PR, RZ, 0x40 ;  /* 0x00000040ff517803 */ /* 0x000fe20000000000 */
[----:B------:R-:W-:Y:S01]  /*59d0*/  IMAD.IADD R82, R75, 0x1, R84 ;  /* 0x000000014b527824 */ /* 0x000fe200078e0254 */
[----:B------:R-:W-:Y:S02]  /*59e0*/  @P6 SHF.L.U32 R0, R74, 0x1f, RZ ;  /* 0x0000001f4a006819 */ /* 0x000fe400000006ff */
[----:B------:R-:W-:Y:S02]  /*59f0*/  @P2 SEL R3, R4, R3, !P4 ;  /* 0x0000000304032207 */ /* 0x000fe40006000000 */
[----:B------:R1:W3:Y:S02]  /*5a00*/  @P6 SYNCS.PHASECHK.TRANS64.TRYWAIT P1, [UR48+0x60], R0 ;  /* 0x00006000ff0065a7 */ /* 0x0002e40008021130 */
[----:B------:R-:W-:Y:S04]  /*5a10*/  LOP3.LUT R3, R3, 0x1, RZ, 0xc0, !PT ;  /* 0x0000000103037812 */ /* 0x000fe800078ec0ff */
[----:B------:R-:W-:Y:S04]  /*5a20*/  ISETP.NE.U32.AND P5, PT, R3, 0x1, PT ;  /* 0x000000010300780c */ /* 0x000fe80003fa5070 */
[----:B------:R-:W-:Y:S01]  /*5a30*/  P2R R91, PR, RZ, 0x20 ;  /* 0x00000020ff5b7803 */ /* 0x000fe20000000000 */
[----:B------:R4:W2:Y:S01]  /*5a40*/  SYNCS.PHASECHK.TRANS64.TRYWAIT P0, [R86+URZ+0xd0], R2 ;  /* 0x0000d002560075a7 */ /* 0x0008a200080011ff */
[C---:B-1----:R-:W-:Y:S01]  /*5a50*/  IMAD.SHL.U32 R0, R34.reuse, 0x40, RZ ;  /* 0x0000004022007824 */ /* 0x042fe200078e00ff */
[----:B------:R-:W-:Y:S04]  /*5a60*/  LOP3.LUT R34, R34, 0xffe, RZ, 0xc0, !PT ;  /* 0x00000ffe22227812 */ /* 0x000fe800078ec0ff */
[----:B------:R-:W-:Y:S01]  /*5a70*/  LOP3.LUT R0, R0, 0xffffff80, RZ, 0xc0, !PT ;  /* 0xffffff8000007812 */ /* 0x000fe200078ec0ff */
[----:B------:R-:W-:Y:S04]  /*5a80*/  IMAD.IADD R34, R31, 0x1, -R34 ;  /* 0x000000011f227824 */ /* 0x000fe800078e0a22 */
[----:B------:R-:W-:Y:S04]  /*5a90*/  IMAD.IADD R0, R32, 0x1, R0 ;  /* 0x0000000120007824 */ /* 0x000fe800078e0200 */
[----:B------:R-:W-:Y:S01]  /*5aa0*/  IMAD R34, R34, 0x100000, R0 ;  /* 0x0010000022227824 */ /* 0x000fe200078e0200 */
[----:B---3--:R-:W-:Y:S01]  /*5ab0*/  @P6 SEL R90, RZ, 0x1, !P1 ;  /* 0x00000001ff5a6807 */ /* 0x008fe20004800000 */
[----:B----4-:R-:W-:Y:S06]  /*5ac0*/  @!P6 BRA `(.L_x_93) ;  /* 0x000000000064e947 */ /* 0x010fec0003800000 */
[----:B------:R-:W-:Y:S01]  /*5ad0*/  @P5 IMAD R5, R76, 0x4, R83 ;  /* 0x000000044c055824 */ /* 0x000fe200078e0253 */
[----:B------:R-:W-:Y:S01]  /*5ae0*/  ISETP.NE.AND P1, PT, R90, RZ, PT ;  /* 0x000000ff5a00720c */ /* 0x000fe20003f25270 */
[----:B------:R-:W-:Y:S01]  /*5af0*/  IMAD.MOV.U32 R54, RZ, RZ, RZ ;  /* 0x000000ffff367224 */ /* 0x000fe200078e00ff */
[----:B------:R-:W-:Y:S01]  /*5b00*/  BSSY B0, `(.L_x_94) ;  /* 0x000000d000007945 */ /* 0x000fe20003800000 */
[----:B------:R-:W-:Y:S01]  /*5b10*/  @P5 IMAD.IADD R4, R75, 0x1, R5 ;  /* 0x000000014b045824 */ /* 0x000fe200078e0205 */
[----:B------:R-:W-:Y:S02]  /*5b20*/  CS2R R50, SRZ ;  /* 0x0000000000327805 */ /* 0x000fe4000001ff00 */
[----:B------:R-:W-:Y:S02]  /*5b30*/  CS2R R48, SRZ ;  /* 0x0000000000307805 */ /* 0x000fe4000001ff00 */
[----:B------:R-:W-:Y:S02]  /*5b40*/  CS2R R52, SRZ ;  /* 0x0000000000347805 */ /* 0x000fe4000001ff00 */
[----:B------:R-:W-:Y:S02]  /*5b50*/  CS2R R42, SRZ ;  /* 0x00000000002a7805 */ /* 0x000fe4000001ff00 */
[----:B------:R-:W-:Y:S02]  /*5b60*/  CS2R R40, SRZ ;  /* 0x0000000000287805 */ /* 0x000fe4000001ff00 */
[----:B------:R-:W-:Y:S02]  /*5b70*/  CS2R R46, SRZ ;  /* 0x00000000002e7805 */ /* 0x000fe4000001ff00 */
[----:B------:R-:W-:Y:S01]  /*5b80*/  CS2R R44, SRZ ;  /* 0x00000000002c7805 */ /* 0x000fe2000001ff00 */
[----:B------:R-:W-:Y:S06]  /*5b90*/  @P1 BRA `(.L_x_95) ;  /* 0x00000000000c1947 */ /* 0x000fec0003800000 */
[----:B------:R-:W-:Y:S04]  /*5ba0*/  SHF.L.U32 R3, R74, 0x1f, RZ ;  /* 0x0000001f4a037819 */ /* 0x000fe800000006ff */
[----:B------:R-:W1:Y:S02]  /*5bb0*/  SYNCS.PHASECHK.TRANS64.TRYWAIT P1, [UR48+0x60], R3 ;  /* 0x00006003ff0075a7 */ /* 0x000e640008021130 */
[----:B-1----:R-:W-:Y:S05]  /*5bc0*/  @!P1 BRA `(.L_x_96) ;  /* 0x0000002800b09947 */ /* 0x002fea0003800000 */
.L_x_95:
[----:B------:R-:W-:Y:S05]  /*5bd0*/  BSYNC B0 ;  /* 0x0000000000007941 */ /* 0x000fea0003800000 */
.L_x_94:
[----:B------:R-:W-:Y:S01]  /*5be0*/  ISETP.NE.AND P1, PT, R91, RZ, PT ;  /* 0x000000ff5b00720c */ /* 0x000fe20003f25270 */
[----:B------:R-:W-:Y:S11]  /*5bf0*/  HFMA2 R88, -RZ, RZ, 0, 5.9604644775390625e-08 ;  /* 0x00000001ff587431 */ /* 0x000ff600000001ff */
[----:B------:R-:W-:Y:S01]  /*5c00*/  @!UPT UIADD3 URZ, UPT, UPT, URZ, URZ, URZ ;  /* 0x000000fffffff290 */ /* 0x000fe2000fffe0ff */
[----:B------:R-:W-:Y:S05]  /*5c10*/  @P1 WARPSYNC.ALL ;  /* 0x0000000000001948 */ /* 0x000fea0003800000 */
[----:B------:R3:W4:Y:S04]  /*5c20*/  @P1 LDSM.16.M88.4 R48, [R5] ;  /* 0x000000000530183b */ /* 0x0007280000000200 */
[----:B------:R3:W1:Y:S04]  /*5c30*/  @P1 LDSM.16.M88.4 R52, [R4] ;  /* 0x000000000434183b */ /* 0x0006680000000200 */
[----:B------:R3:W1:Y:S04]  /*5c40*/  @P1 LDSM.16.M88.4 R40, [R89+UR48+0x400] ;  /* 0x000400305928183b */ /* 0x0006680008000200 */
[----:B------:R3:W1:Y:S02]  /*5c50*/  @P1 LDSM.16.M88.4 R44, [R82+0x400] ;  /* 0x00040000522c183b */ /* 0x0006640000000200 */
.L_x_93:
[----:B------:R-:W-:Y:S05]  /*5c60*/  BSYNC B1 ;  /* 0x0000000000017941 */ /* 0x000fea0003800000 */
.L_x_92:
[----:B-1----:R-:W-:Y:S04]  /*5c70*/  SHF.R.U32.HI R0, RZ, 0x15, R34 ;  /* 0x00000015ff007819 */ /* 0x002fe80000011622 */
[----:B------:R-:W-:Y:S01]  /*5c80*/  LOP3.LUT P1, RZ, R0, 0x3, R69, 0x48, !PT ;  /* 0x0000000300ff7812 */ /* 0x000fe20007824845 */
[----:B------:R-:W-:Y:S01]  /*5c90*/  @!UPT UIADD3 URZ, UPT, UPT, URZ, URZ, URZ ;  /* 0x000000fffffff290 */ /* 0x000fe2000fffe0ff */
[----:B--2---:R-:W-:Y:S11]  /*5ca0*/  @P0 BRA `(.L_x_97) ;  /* 0x0000000000080947 */ /* 0x004ff60003800000 */
[----:B------:R-:W1:Y:S02]  /*5cb0*/  SYNCS.PHASECHK.TRANS64.TRYWAIT P0, [R86+URZ+0xd0], R2 ;  /* 0x0000d002560075a7 */ /* 0x000e6400080011ff */
[----:B-1----:R-:W-:Y:S05]  /*5cc0*/  @!P0 BRA `(.L_x_98) ;  /* 0x0000002800888947 */ /* 0x002fea0003800000 */
.L_x_97:
[----:B------:R-:W-:Y:S05]  /*5cd0*/  @!P1 BRA `(.L_x_99) ;  /* 0x0000000000409947 */ /* 0x000fea0003800000 */
[----:B------:R-:W3:Y:S01]  /*5ce0*/  LDCU.64 UR8, c[0x4][0x70] ;  /* 0x01000e00ff0877ac */ /* 0x000ee20008000a00 */
[----:B------:R-:W-:Y:S01]  /*5cf0*/  MOV R3, 0x0 ;  /* 0x0000000000037802 */ /* 0x000fe20000000f00 */
[----:B------:R-:W-:Y:S02]  /*5d00*/  HFMA2 R12, -RZ, RZ, 0, 5.9604644775390625e-08 ;  /* 0x00000001ff0c7431 */ /* 0x000fe400000001ff */
[----:B------:R-:W-:Y:S02]  /*5d10*/  IMAD.MOV.U32 R8, RZ, RZ, 0x192 ;  /* 0x00000192ff087424 */ /* 0x000fe400078e00ff */
[----:B------:R-:W-:Y:S01]  /*5d20*/  IMAD.MOV.U32 R13, RZ, RZ, RZ ;  /* 0x000000ffff0d7224 */ /* 0x000fe200078e00ff */
[----:B------:R-:W2:Y:S01]  /*5d30*/  LDCU.64 UR6, c[0x4][0x78] ;  /* 0x01000f00ff0677ac */ /* 0x000ea20008000a00 */
[----:B-1----:R-:W1:Y:S01]  /*5d40*/  LDC.64 R2, c[0x4][R3] ;  /* 0x0100000003027b82 */ /* 0x002e620000000a00 */
[----:B------:R-:W5:Y:S01]  /*5d50*/  LDCU.64 UR4, c[0x4][0x10] ;  /* 0x01000200ff0477ac */ /* 0x000f620008000a00 */
[----:B---3--:R-:W-:Y:S01]  /*5d60*/  MOV R5, UR9 ;  /* 0x0000000900057c02 */ /* 0x008fe20008000f00 */
[----:B------:R-:W-:Y:S01]  /*5d70*/  IMAD.U32 R4, RZ, RZ, UR8 ;  /* 0x00000008ff047e24 */ /* 0x000fe2000f8e00ff */
[----:B--2---:R-:W-:Y:S01]  /*5d80*/  MOV R7, UR7 ;  /* 0x0000000700077c02 */ /* 0x004fe20008000f00 */
[----:B------:R-:W-:Y:S01]  /*5d90*/  IMAD.U32 R6, RZ, RZ, UR6 ;  /* 0x00000006ff067e24 */ /* 0x000fe2000f8e00ff */
[----:B-----5:R-:W-:Y:S01]  /*5da0*/  MOV R11, UR5 ;  /* 0x00000005000b7c02 */ /* 0x020fe20008000f00 */
[----:B------:R-:W-:Y:S02]  /*5db0*/  IMAD.U32 R10, RZ, RZ, UR4 ;  /* 0x00000004ff0a7e24 */ /* 0x000fe4000f8e00ff */
[----:B------:R-:W-:Y:S07]  /*5dc0*/  LEPC R20, `(.L_x_99) ;  /* 0x000000001014794e */ /* 0x000fee0000000000 */
[----:B-1--4-:R-:W-:Y:S05]  /*5dd0*/  CALL.ABS.NOINC R2 ;  /* 0x0000000002007343 */ /* 0x012fea0003c00000 */
.L_x_99:
[----:B------:R-:W-:Y:S05]  /*5de0*/  WARPSYNC.ALL ;  /* 0x0000000000007948 */ /* 0x000fea0003800000 */
[----:B------:R-:W-:Y:S01]  /*5df0*/  R2UR UR4, R34 ;  /* 0x00000000220472ca */ /* 0x000fe200000e0000 */
[----:B------:R-:W-:Y:S01]  /*5e00*/  BSSY.RECONVERGENT B0, `(.L_x_100) ;  /* 0x000003c000007945 */ /* 0x000fe20003800200 */
[----:B------:R-:W-:Y:S02]  /*5e10*/  SHF.L.U32 R87, R76, 0x2, RZ ;  /* 0x000000024c577819 */ /* 0x000fe400000006ff */
[----:B------:R-:W-:Y:S02]  /*5e20*/  ISETP.NE.AND P0, PT, R77, RZ, PT ;  /* 0x000000ff4d00720c */ /* 0x000fe40003f05270 */
[----:B------:R-:W-:Y:S04]  /*5e30*/  IADD3 R83, PT, PT, R83, R87, RZ ;  /* 0x0000005753537210 */ /* 0x000fe80007ffe0ff */
[----:B------:R-:W-:Y:S03]  /*5e40*/  IADD3 R85, PT, PT, R75, R83, RZ ;  /* 0x000000534b557210 */ /* 0x000fe60007ffe0ff */
[----:B---3--:R-:W2:Y:S02]  /*5e50*/  LDTM.16dp128bit.x8 R4, tmem[UR4] ;  /* 0x00000004000479ee */ /* 0x008ea40008180000 */
[C---:B--2---:R-:W-:Y:S01]  /*5e60*/  FMUL R0, R33.reuse, R4 ;  /* 0x0000000421007220 */ /* 0x044fe20000400000 */
[C---:B-1----:R-:W-:Y:S01]  /*5e70*/  FMUL R2, R33.reuse, R5 ;  /* 0x0000000521027220 */ /* 0x042fe20000400000 */
[C---:B------:R-:W-:Y:S01]  /*5e80*/  FMUL R3, R33.reuse, R6 ;  /* 0x0000000621037220 */ /* 0x040fe20000400000 */
[----:B------:R-:W-:Y:S01]  /*5e90*/  FMUL R7, R33, R7 ;  /* 0x0000000721077220 */ /* 0x000fe20000400000 */
[----:B------:R-:W-:Y:S01]  /*5ea0*/  FFMA R36, R35, R40, R0 ;  /* 0x0000002823247223 */ /* 0x000fe20000000000 */
        /* <DEDUP_REMOVED lines=10> */
[----:B------:R1:W-:Y:S01]  /*5f50*/  STSM.16.M88.4 [R84+0x400], R36 ;  /* 0x0004002454007844 */ /* 0x0003e20000000200 */
[----:B------:R-:W-:Y:S01]  /*5f60*/  FMUL R9, R33, R13 ;  /* 0x0000000d21097220 */ /* 0x000fe20000400000 */
[----:B------:R-:W-:Y:S01]  /*5f70*/  FFMA R6, R35, R46, R6 ;  /* 0x0000002e23067223 */ /* 0x000fe20000000006 */
[----:B------:R-:W-:Y:S01]  /*5f80*/  FMUL R10, R33, R14 ;  /* 0x0000000e210a7220 */ /* 0x000fe20000400000 */
[----:B------:R-:W-:Y:S01]  /*5f90*/  FFMA R7, R35, R47, R11 ;  /* 0x0000002f23077223 */ /* 0x000fe2000000000b */
[----:B------:R-:W-:Y:S01]  /*5fa0*/  FMUL R15, R33, R15 ;  /* 0x0000000f210f7220 */ /* 0x000fe20000400000 */
[----:B----4-:R-:W-:Y:S01]  /*5fb0*/  FFMA R8, R35, R48, R8 ;  /* 0x0000003023087223 */ /* 0x010fe20000000008 */
        /* <DEDUP_REMOVED lines=8> */
[C---:B------:R-:W-:Y:S01]  /*6040*/  FFMA R12, R35.reuse, R52, R12 ;  /* 0x00000034230c7223 */ /* 0x040fe2000000000c */
[C---:B------:R-:W-:Y:S01]  /*6050*/  FFMA R13, R35.reuse, R53, R13 ;  /* 0x00000035230d7223 */ /* 0x040fe2000000000d */
[C---:B------:R-:W-:Y:S01]  /*6060*/  FFMA R14, R35.reuse, R54, R14 ;  /* 0x00000036230e7223 */ /* 0x040fe2000000000e */
[----:B------:R1:W-:Y:S01]  /*6070*/  STSM.16.M88.4 [R83], R8 ;  /* 0x0000000853007844 */ /* 0x0003e20000000200 */
[----:B------:R-:W-:Y:S05]  /*6080*/  FFMA R15, R35, R55, R19 ;  /* 0x00000037230f7223 */ /* 0x000fea0000000013 */
[----:B------:R1:W-:Y:S01]  /*6090*/  STSM.16.M88.4 [R85], R12 ;  /* 0x0000000c55007844 */ /* 0x0003e20000000200 */
[----:B------:R-:W-:Y:S01]  /*60a0*/  @!PT LDS RZ, [RZ] ;  /* 0x00000000fffff984 */ /* 0x000fe20000000800 */
[----:B------:R-:W-:Y:S01]  /*60b0*/  @!PT LDS RZ, [RZ] ;  /* 0x00000000fffff984 */ /* 0x000fe20000000800 */
[----:B------:R-:W-:Y:S01]  /*60c0*/  @!PT LDS RZ, [RZ] ;  /* 0x00000000fffff984 */ /* 0x000fe20000000800 */
[----:B------:R-:W-:Y:S01]  /*60d0*/  @!PT LDS RZ, [RZ] ;  /* 0x00000000fffff984 */ /* 0x000fe20000000800 */
[----:B------:R2:W-:Y:S06]  /*60e0*/  MEMBAR.ALL.CTA ;  /* 0x0000000000007992 */ /* 0x0005ec0000008000 */
[----:B--2---:R-:W2:Y:S02]  /*60f0*/  FENCE.VIEW.ASYNC.S ;  /* 0x00000000000073c6 */ /* 0x004ea40000000000 */
[----:B--2---:R-:W-:Y:S06]  /*6100*/  BAR.SYNC.DEFER_BLOCKING 0x1, 0x80 ;  /* 0x0042000000007b1d */ /* 0x004fec0000010000 */
[----:B------:R-:W-:Y:S05]  /*6110*/  @P0 BRA `(.L_x_101) ;  /* 0x0000000000280947 */ /* 0x000fea0003800000 */
[----:B------:R-:W-:Y:S02]  /*6120*/  UIADD3 UR4, UPT, UPT, UR48, 0x400, URZ ;  /* 0x0000040030047890 */ /* 0x000fe4000fffe0ff */
[----:B------:R-:W-:Y:S01]  /*6130*/  UIADD3 UR6, UP0, UPT, UR52, 0x680, URZ ;  /* 0x0000068034067890 */ /* 0x000fe2000ff1e0ff */
[----:B------:R-:W-:Y:S03]  /*6140*/  UMOV UR43, UR36 ;  /* 0x00000024002b7c82 */ /* 0x000fe60008000000 */
[----:B------:R-:W-:Y:S01]  /*6150*/  MOV R70, UR4 ;  /* 0x0000000400467c02 */ /* 0x000fe20008000f00 */
[----:B------:R-:W-:Y:S03]  /*6160*/  UIADD3.X UR7, UPT, UPT, URZ, UR53, URZ, UP0, !UPT ;  /* 0x00000035ff077290 */ /* 0x000fe600087fe4ff */
[----:B------:R-:W-:Y:S11]  /*6170*/  R2UR UR40, R70 ;  /* 0x00000000462872ca */ /* 0x000ff600000e0000 */
[----:B------:R-:W-:Y:S02]  /*6180*/  @!UPT UIADD3 URZ, UPT, UPT, URZ, URZ, URZ ;  /* 0x000000fffffff290 */ /* 0x000fe4000fffe0ff */
[----:B------:R2:W-:Y:S01]  /*6190*/  UTMASTG.3D [UR40], [UR6] ;  /* 0x00000028060073b5 */ /* 0x0005e20008010000 */
[----:B------:R0:W-:Y:S01]  /*61a0*/  UTMACMDFLUSH ;  /* 0x00000000000079b7 */ /* 0x0001e20000000000 */
[----:B--2---:R-:W-:Y:S04]  /*61b0*/  DEPBAR.LE SB0, 0x1 ;  /* 0x000080400000791a */ /* 0x004fe80000000000 */
.L_x_101:
[----:B------:R-:W-:Y:S05]  /*61c0*/  BSYNC.RECONVERGENT B0 ;  /* 0x0000000000007941 */ /* 0x000fea0003800200 */
.L_x_100:
[----:B------:R-:W-:Y:S01]  /*61d0*/  BAR.SYNC.DEFER_BLOCKING 0x1, 0x80 ;  /* 0x0042000000007b1d */ /* 0x000fe20000010000 */
[----:B------:R-:W-:Y:S01]  /*61e0*/  ISETP.NE.AND P1, PT, R81, RZ, PT ;  /* 0x000000ff5100720c */ /* 0x000fe20003f25270 */
[----:B------:R-:W-:Y:S01]  /*61f0*/  UISETP.NE.AND UP0, UPT, UR49, URZ, UPT ;  /* 0x000000ff3100728c */ /* 0x000fe2000bf05270 */
[----:B------:R-:W-:Y:S11]  /*6200*/  LEA R2, R88, UR48, 0x3 ;  /* 0x0000003058027c11 */ /* 0x000ff6000f8e18ff */
[----:B------:R-:W-:Y:S01]  /*6210*/  @P1 SHF.L.U32 R3, R74, 0x1f, RZ ;  /* 0x0000001f4a031819 */ /* 0x000fe200000006ff */
[----:B------:R-:W-:Y:S06]  /*6220*/  BRA.U !UP0, `(.L_x_102) ;  /* 0x0000000108247547 */ /* 0x000fec000b800000 */
[----:B-1----:R-:W-:Y:S01]  /*6230*/  IMAD.U32 R4, RZ, RZ, UR51 ;  /* 0x00000033ff047e24 */ /* 0x002fe2000f8e00ff */
[----:B------:R-:W-:Y:S01]  /*6240*/  MOV R0, UR37 ;  /* 0x0000002500007c02 */ /* 0x000fe20008000f00 */
[----:B------:R-:W-:Y:S03]  /*6250*/  UIADD3 UR51, UPT, UPT, UR51, 0x1, URZ ;  /* 0x0000000133337890 */ /* 0x000fe6000fffe0ff */
[----:B------:R-:W-:Y:S01]  /*6260*/  @P1 LEA R4, R4, UR48, 0x3 ;  /* 0x0000003004041c11 */ /* 0x000fe2000f8e18ff */
[----:B------:R-:W-:Y:S04]  /*6270*/  UISETP.NE.AND UP0, UPT, UR51, 0x4, UPT ;  /* 0x000000043300788c */ /* 0x000fe8000bf05270 */
[----:B------:R-:W-:Y:S01]  /*6280*/  @P1 VIADD R4, R4, 0x80 ;  /* 0x0000008004041836 */ /* 0x000fe20000000000 */
[----:B------:R-:W-:Y:S04]  /*6290*/  USEL UR51, UR51, URZ, UP0 ;  /* 0x000000ff33337287 */ /* 0x000fe80008000000 */
[----:B------:R-:W-:Y:S04]  /*62a0*/  @P1 PRMT R0, R0, 0x654, R4 ;  /* 0x0000065400001816 */ /* 0x000fe80000000004 */
[----:B------:R2:W-:Y:S04]  /*62b0*/  @P1 SYNCS.ARRIVE.TRANS64.RED.A1T0 RZ, [R0+URZ], RZ ;  /* 0x000000ff00ff19a7 */ /* 0x0005e800081004ff */
.L_x_102:
[----:B------:R-:W3:Y:S01]  /*62c0*/  @P1 SYNCS.PHASECHK.TRANS64.TRYWAIT P0, [R2+URZ+0x60], R3 ;  /* 0x00006003020015a7 */ /* 0x000ee200080011ff */
[----:B------:R-:W-:Y:S01]  /*62d0*/  BSSY B1, `(.L_x_103) ;  /* 0x0000017000017945 */ /* 0x000fe20003800000 */
[----:B---3--:R-:W-:Y:S03]  /*62e0*/  @P1 SEL R90, RZ, 0x1, !P0 ;  /* 0x00000001ff5a1807 */ /* 0x008fe60004000000 */
[----:B------:R-:W-:Y:S05]  /*62f0*/  @!P1 BRA `(.L_x_104) ;  /* 0x0000000000509947 */ /* 0x000fea0003800000 */
[----:B------:R-:W-:Y:S01]  /*6300*/  ISETP.NE.AND P1, PT, R91, RZ, PT ;  /* 0x000000ff5b00720c */ /* 0x000fe20003f25270 */
[----:B------:R-:W-:Y:S01]  /*6310*/  BSSY B0, `(.L_x_105) ;  /* 0x000000a000007945 */ /* 0x000fe20003800000 */
[----:B------:R-:W-:Y:S11]  /*6320*/  ISETP.NE.AND P0, PT, R90, RZ, PT ;  /* 0x000000ff5a00720c */ /* 0x000ff60003f05270 */
[----:B-1----:R-:W-:Y:S04]  /*6330*/  @P1 IMAD R5, R88, 0x2000, R89 ;  /* 0x0000200058051824 */ /* 0x002fe800078e0259 */
[----:B------:R-:W-:Y:S05]  /*6340*/  @P1 VIADD R4, R5, UR48 ;  /* 0x0000003005041c36 */ /* 0x000fea0008000000 */
[----:B------:R-:W-:Y:S01]  /*6350*/  @P1 IADD3 R3, PT, PT, R87, R4, RZ ;  /* 0x0000000457031210 */ /* 0x000fe20007ffe0ff */
[----:B------:R-:W-:Y:S01]  /*6360*/  @P1 IMAD.IADD R4, R75, 0x1, R4 ;  /* 0x000000014b041824 */ /* 0x000fe200078e0204 */
[----:B------:R-:W-:Y:S06]  /*6370*/  @P0 BRA `(.L_x_106) ;  /* 0x00000000000c0947 */ /* 0x000fec0003800000 */
[----:B--2---:R-:W-:Y:S04]  /*6380*/  SHF.L.U32 R0, R74, 0x1f, RZ ;  /* 0x0000001f4a007819 */ /* 0x004fe800000006ff */
[----:B------:R-:W1:Y:S02]  /*6390*/  SYNCS.PHASECHK.TRANS64.TRYWAIT P0, [R2+URZ+0x60], R0 ;  /* 0x00006000020075a7 */ /* 0x000e6400080011ff */
[----:B-1----:R-:W-:Y:S05]  /*63a0*/  @!P0 BRA `(.L_x_107) ;  /* 0x0000002000e48947 */ /* 0x002fea0003800000 */
.L_x_106:
[----:B------:R-:W-:Y:S05]  /*63b0*/  BSYNC B0 ;  /* 0x0000000000007941 */ /* 0x000fea0003800000 */
.L_x_105:
[----:B------:R-:W-:Y:S02]  /*63c0*/  ISETP.NE.AND P0, PT, R91, RZ, PT ;  /* 0x000000ff5b00720c */ /* 0x000fe40003f05270 */
[----:B------:R-:W-:Y:S11]  /*63d0*/  IADD3 R88, PT, PT, R88, 0x1, RZ ;  /* 0x0000000158587810 */ /* 0x000ff60007ffe0ff */
[----:B-12---:R-:W-:Y:S01]  /*63e0*/  @P0 IMAD.IADD R0, R75, 0x1, R3 ;  /* 0x000000014b000824 */ /* 0x006fe200078e0203 */
[----:B------:R-:W-:Y:S05]  /*63f0*/  @P0 WARPSYNC.ALL ;  /* 0x0000000000000948 */ /* 0x000fea0003800000 */
[----:B------:R3:W4:Y:S04]  /*6400*/  @P0 LDSM.16.M88.4 R40, [R5+UR48+0x400] ;  /* 0x000400300528083b */ /* 0x0007280008000200 */
[----:B------:R3:W1:Y:S04]  /*6410*/  @P0 LDSM.16.M88.4 R44, [R4+0x400] ;  /* 0x00040000042c083b */ /* 0x0006680000000200 */
[----:B------:R3:W2:Y:S04]  /*6420*/  @P0 LDSM.16.M88.4 R48, [R3+0x400] ;  /* 0x000400000330083b */ /* 0x0006a80000000200 */
[----:B------:R3:W1:Y:S02]  /*6430*/  @P0 LDSM.16.M88.4 R52, [R0+0x400] ;  /* 0x000400000034083b */ /* 0x0006640000000200 */
.L_x_104:
[----:B------:R-:W-:Y:S05]  /*6440*/  BSYNC B1 ;  /* 0x0000000000017941 */ /* 0x000fea0003800000 */
.L_x_103:
[----:B--23--:R-:W-:Y:S05]  /*6450*/  VIADD R0, R34, 0x20 ;  /* 0x0000002022007836 */ /* 0x00cfea0000000000 */
[----:B------:R-:W-:Y:S04]  /*6460*/  SHF.R.U32.HI R0, RZ, 0x15, R0 ;  /* 0x00000015ff007819 */ /* 0x000fe80000011600 */
[----:B------:R-:W-:Y:S11]  /*6470*/  LOP3.LUT P0, RZ, R0, 0x3, R69, 0x48, !PT ;  /* 0x0000000300ff7812 */ /* 0x000ff60007804845 */
[----:B------:R-:W-:Y:S02]  /*6480*/  @!UPT UIADD3 URZ, UPT, UPT, URZ, URZ, URZ ;  /* 0x000000fffffff290 */ /* 0x000fe4000fffe0ff */
[----:B------:R-:W-:Y:S05]  /*6490*/  @!P0 BRA `(.L_x_108) ;  /* 0x0000000000408947 */ /* 0x000fea0003800000 */
[----:B------:R-:W2:Y:S01]  /*64a0*/  LDCU.64 UR8, c[0x4][0x70] ;  /* 0x01000e00ff0877ac */ /* 0x000ea20008000a00 */
[----:B------:R-:W-:Y:S01]  /*64b0*/  MOV R3, 0x0 ;  /* 0x0000000000037802 */ /* 0x000fe20000000f00 */
[----:B-1----:R-:W-:Y:S02]  /*64c0*/  HFMA2 R12, -RZ, RZ, 0, 5.9604644775390625e-08 ;  /* 0x00000001ff0c7431 */ /* 0x002fe400000001ff */
[----:B------:R-:W-:Y:S02]  /*64d0*/  IMAD.MOV.U32 R8, RZ, RZ, 0x192 ;  /* 0x00000192ff087424 */ /* 0x000fe400078e00ff */
[----:B------:R-:W-:Y:S01]  /*64e0*/  IMAD.MOV.U32 R13, RZ, RZ, RZ ;  /* 0x000000ffff0d7224 */ /* 0x000fe200078e00ff */
[----:B------:R-:W1:Y:S01]  /*64f0*/  LDCU.64 UR6, c[0x4][0x78] ;  /* 0x01000f00ff0677ac */ /* 0x000e620008000a00 */
[----:B------:R-:W3:Y:S01]  /*6500*/  LDC.64 R2, c[0x4][R3] ;  /* 0x0100000003027b82 */ /* 0x000ee20000000a00 */
[----:B------:R-:W5:Y:S01]  /*6510*/  LDCU.64 UR4, c[0x4][0x10] ;  /* 0x01000200ff0477ac */ /* 0x000f620008000a00 */
[----:B--2---:R-:W-:Y:S01]  /*6520*/  MOV R5, UR9 ;  /* 0x0000000900057c02 */ /* 0x004fe20008000f00 */
[----:B------:R-:W-:Y:S01]  /*6530*/  IMAD.U32 R4, RZ, RZ, UR8 ;  /* 0x00000008ff047e24 */ /* 0x000fe2000f8e00ff */
[----:B-1----:R-:W-:Y:S01]  /*6540*/  MOV R7, UR7 ;  /* 0x0000000700077c02 */ /* 0x002fe20008000f00 */
[----:B------:R-:W-:Y:S01]  /*6550*/  IMAD.U32 R6, RZ, RZ, UR6 ;  /* 0x00000006ff067e24 */ /* 0x000fe2000f8e00ff */
[----:B-----5:R-:W-:Y:S01]  /*6560*/  MOV R11, UR5 ;  /* 0x00000005000b7c02 */ /* 0x020fe20008000f00 */
[----:B------:R-:W-:Y:S02]  /*6570*/  IMAD.U32 R10, RZ, RZ, UR4 ;  /* 0x00000004ff0a7e24 */ /* 0x000fe4000f8e00ff */
[----:B------:R-:W-:Y:S07]  /*6580*/  LEPC R20, `(.L_x_108) ;  /* 0x000000001014794e */ /* 0x000fee0000000000 */
[----:B---34-:R-:W-:Y:S05]  /*6590*/  CALL.ABS.NOINC R2 ;  /* 0x0000000002007343 */ /* 0x018fea0003c00000 */
.L_x_108:
[----:B------:R-:W-:Y:S05]  /*65a0*/  WARPSYNC.ALL ;  /* 0x0000000000007948 */ /* 0x000fea0003800000 */
[----:B------:R-:W-:Y:S01]  /*65b0*/  R2UR UR4, R34 ;  /* 0x00000000220472ca */ /* 0x000fe200000e0000 */
[----:B------:R-:W-:Y:S01]  /*65c0*/  BSSY.RECONVERGENT B0, `(.L_x_109) ;  /* 0x0000040000007945 */ /* 0x000fe20003800200 */
[----:B------:R-:W-:Y:S02]  /*65d0*/  ISETP.NE.AND P6, PT, R81, RZ, PT ;  /* 0x000000ff5100720c */ /* 0x000fe40003fc5270 */
[----:B------:R-:W-:Y:S02]  /*65e0*/  ISETP.NE.AND P0, PT, R77, RZ, PT ;  /* 0x000000ff4d00720c */ /* 0x000fe40003f05270 */
[----:B------:R-:W-:Y:S07]  /*65f0*/  MOV R20, UR51 ;  /* 0x0000003300147c02 */ /* 0x000fee0008000f00 */
[----:B-1----:R-:W1:Y:S02]  /*6600*/  LDTM.16dp128bit.x8 R4, tmem[UR4+0x20] ;  /* 0x00002004000479ee */ /* 0x002e640008180000 */
[----:B------:R-:W-:Y:S01]  /*6610*/  @P6 LEA R20, R20, UR48, 0x3 ;  /* 0x0000003014146c11 */ /* 0x000fe2000f8e18ff */
[C---:B-1----:R-:W-:Y:S01]  /*6620*/  FMUL R0, R33.reuse, R4 ;  /* 0x0000000421007220 */ /* 0x042fe20000400000 */
[C---:B------:R-:W-:Y:S01]  /*6630*/  FMUL R2, R33.reuse, R5 ;  /* 0x0000000521027220 */ /* 0x040fe20000400000 */
[C---:B------:R-:W-:Y:S01]  /*6640*/  FMUL R3, R33.reuse, R6 ;  /* 0x0000000621037220 */ /* 0x040fe20000400000 */
[----:B------:R-:W-:Y:S01]  /*6650*/  FMUL R7, R33, R7 ;  /* 0x0000000721077220 */ /* 0x000fe20000400000 */
[----:B----4-:R-:W-:Y:S01]  /*6660*/  FFMA R36, R35, R40, R0 ;  /* 0x0000002823247223 */ /* 0x010fe20000000000 */
        /* <DEDUP_REMOVED lines=28> */
[----:B------:R1:W-:Y:S01]  /*6830*/  STSM.16.M88.4 [R83+0x2000], R8 ;  /* 0x0020000853007844 */ /* 0x0003e20000000200 */
[----:B------:R-:W-:Y:S01]  /*6840*/  FFMA R15, R35, R55, R19 ;  /* 0x00000037230f7223 */ /* 0x000fe20000000013 */
[----:B------:R-:W-:Y:S02]  /*6850*/  MOV R16, UR37 ;  /* 0x0000002500107c02 */ /* 0x000fe40008000f00 */
[----:B------:R-:W-:Y:S02]  /*6860*/  @P6 IADD3 R17, PT, PT, R20, 0x80, RZ ;  /* 0x0000008014116810 */ /* 0x000fe40007ffe0ff */
[----:B------:R1:W-:Y:S01]  /*6870*/  STSM.16.M88.4 [R85+0x2000], R12 ;  /* 0x0020000c55007844 */ /* 0x0003e20000000200 */
[----:B------:R-:W-:Y:S02]  /*6880*/  LEA R0, R88, UR48, 0x3 ;  /* 0x0000003058007c11 */ /* 0x000fe4000f8e18ff */
[----:B------:R-:W-:Y:S01]  /*6890*/  @P6 PRMT R16, R16, 0x654, R17 ;  /* 0x0000065410106816 */ /* 0x000fe20000000011 */
[----:B------:R-:W-:Y:S01]  /*68a0*/  @!PT LDS RZ, [RZ] ;  /* 0x00000000fffff984 */ /* 0x000fe20000000800 */
[----:B------:R-:W-:Y:S01]  /*68b0*/  @!PT LDS RZ, [RZ] ;  /* 0x00000000fffff984 */ /* 0x000fe20000000800 */
[----:B------:R-:W-:Y:S01]  /*68c0*/  @!PT LDS RZ, [RZ] ;  /* 0x00000000fffff984 */ /* 0x000fe20000000800 */
[----:B------:R-:W-:Y:S01]  /*68d0*/  @!PT LDS RZ, [RZ] ;  /* 0x00000000fffff984 */ /* 0x000fe20000000800 */
[----:B------:R2:W-:Y:S06]  /*68e0*/  MEMBAR.ALL.CTA ;  /* 0x0000000000007992 */ /* 0x0005ec0000008000 */
[----:B--2---:R-:W2:Y:S01]  /*68f0*/  FENCE.VIEW.ASYNC.S ;  /* 0x00000000000073c6 */ /* 0x004ea20000000000 */
[----:B------:R-:W-:Y:S01]  /*6900*/  @P6 SHF.L.U32 R2, R74, 0x1f, RZ ;  /* 0x0000001f4a026819 */ /* 0x000fe200000006ff */
[----:B--2---:R-:W-:Y:S06]  /*6910*/  BAR.SYNC.DEFER_BLOCKING 0x1, 0x80 ;  /* 0x0042000000007b1d */ /* 0x004fec0000010000 */
[----:B------:R-:W-:Y:S05]  /*6920*/  @P0 BRA `(.L_x_110) ;  /* 0x0000000000240947 */ /* 0x000fea0003800000 */
[----:B------:R-:W-:Y:S02]  /*6930*/  UIADD3 UR8, UP0, UPT, UR52, 0x680, URZ ;  /* 0x0000068034087890 */ /* 0x000fe4000ff1e0ff */
[----:B------:R-:W-:Y:S02]  /*6940*/  UIADD3 UR5, UPT, UPT, UR41, 0x20, URZ ;  /* 0x0000002029057890 */ /* 0x000fe4000fffe0ff */
[----:B------:R-:W-:Y:S02]  /*6950*/  UIADD3 UR4, UPT, UPT, UR48, 0x2400, URZ ;  /* 0x0000240030047890 */ /* 0x000fe4000fffe0ff */
[----:B------:R-:W-:Y:S01]  /*6960*/  UIADD3.X UR9, UPT, UPT, URZ, UR53, URZ, UP0, !UPT ;  /* 0x00000035ff097290 */ /* 0x000fe200087fe4ff */
[----:B------:R-:W-:Y:S01]  /*6970*/  UMOV UR6, UR42 ;  /* 0x0000002a00067c82 */ /* 0x000fe20008000000 */
[----:B------:R-:W-:Y:S07]  /*6980*/  UMOV UR7, UR36 ;  /* 0x0000002400077c82 */ /* 0x000fee0008000000 */
[----:B------:R2:W-:Y:S01]  /*6990*/  UTMASTG.3D [UR4], [UR8] ;  /* 0x00000004080073b5 */ /* 0x0005e20008010000 */
[----:B------:R0:W-:Y:S01]  /*69a0*/  UTMACMDFLUSH ;  /* 0x00000000000079b7 */ /* 0x0001e20000000000 */
[----:B--2---:R-:W-:Y:S04]  /*69b0*/  DEPBAR.LE SB0, 0x1 ;  /* 0x000080400000791a */ /* 0x004fe80000000000 */
.L_x_110:
[----:B------:R-:W-:Y:S05]  /*69c0*/  BSYNC.RECONVERGENT B0 ;  /* 0x0000000000007941 */ /* 0x000fea0003800200 */
.L_x_109:
[----:B------:R-:W-:Y:S01]  /*69d0*/  BAR.SYNC.DEFER_BLOCKING 0x1, 0x80 ;  /* 0x0042000000007b1d */ /* 0x000fe20000010000 */
[----:B------:R-:W-:Y:S04]  /*69e0*/  UIADD3 UR40, UPT, UPT, UR51, 0x1, URZ ;  /* 0x0000000133287890 */ /* 0x000fe8000fffe0ff */
[----:B------:R-:W-:Y:S04]  /*69f0*/  UISETP.NE.AND UP0, UPT, UR40, 0x4, UPT ;  /* 0x000000042800788c */ /* 0x000fe8000bf05270 */
[----:B------:R-:W-:Y:S01]  /*6a00*/  USEL UR40, UR40, URZ, UP0 ;  /* 0x000000ff28287287 */ /* 0x000fe20008000000 */
[----:B------:R2:W-:Y:S01]  /*6a10*/  @P6 SYNCS.ARRIVE.TRANS64.RED.A1T0 RZ, [R16+URZ], RZ ;  /* 0x000000ff10ff69a7 */ /* 0x0005e200081004ff */
[----:B------:R-:W-:Y:S01]  /*6a20*/  BSSY B1, `(.L_x_111) ;  /* 0x0000018000017945 */ /* 0x000fe20003800000 */
[----:B------:R-:W3:Y:S02]  /*6a30*/  @P6 SYNCS.PHASECHK.TRANS64.TRYWAIT P0, [R0+URZ+0x60], R2 ;  /* 0x00006002000065a7 */ /* 0x000ee400080011ff */
[----:B---3--:R-:W-:Y:S01]  /*6a40*/  @P6 SEL R90, RZ, 0x1, !P0 ;  /* 0x00000001ff5a6807 */ /* 0x008fe20004000000 */
[----:B--2---:R-:W-:Y:S06]  /*6a50*/  @!P6 BRA `(.L_x_112) ;  /* 0x000000000050e947 */ /* 0x004fec0003800000 */
        /* <DEDUP_REMOVED lines=8> */
[----:B------:R-:W-:Y:S04]  /*6ae0*/  SHF.L.U32 R5, R74, 0x1f, RZ ;  /* 0x0000001f4a057819 */ /* 0x000fe800000006ff */
[----:B------:R-:W1:Y:S02]  /*6af0*/  SYNCS.PHASECHK.TRANS64.TRYWAIT P0, [R0+URZ+0x60], R5 ;  /* 0x00006005000075a7 */ /* 0x000e6400080011ff */
[----:B-1----:R-:W-:Y:S05]  /*6b00*/  @!P0 BRA `(.L_x_115) ;  /* 0x0000001c00208947 */ /* 0x002fea0003800000 */
.L_x_114:
[----:B------:R-:W-:Y:S05]  /*6b10*/  BSYNC B0 ;  /* 0x0000000000007941 */ /* 0x000fea0003800000 */
.L_x_113:
[----:B------:R-:W-:Y:S02]  /*6b20*/  ISETP.NE.AND P0, PT, R91, RZ, PT ;  /* 0x000000ff5b00720c */ /* 0x000fe40003f05270 */
[----:B------:R-:W-:Y:S11]  /*6b30*/  IADD3 R88, PT, PT, R88, 0x1, RZ ;  /* 0x0000000158587810 */ /* 0x000ff60007ffe0ff */
[----:B-1----:R-:W-:Y:S01]  /*6b40*/  @P0 IMAD.IADD R0, R75, 0x1, R2 ;  /* 0x000000014b000824 */ /* 0x002fe200078e0202 */
[----:B------:R-:W-:Y:S05]  /*6b50*/  @P0 WARPSYNC.ALL ;  /* 0x0000000000000948 */ /* 0x000fea0003800000 */
[----:B------:R2:W3:Y:S04]  /*6b60*/  @P0 LDSM.16.M88.4 R40, [R4+UR48+0x400] ;  /* 0x000400300428083b */ /* 0x0004e80008000200 */
[----:B------:R2:W4:Y:S04]  /*6b70*/  @P0 LDSM.16.M88.4 R44, [R3+0x400] ;  /* 0x00040000032c083b */ /* 0x0005280000000200 */
[----:B------:R2:W1:Y:S04]  /*6b80*/  @P0 LDSM.16.M88.4 R48, [R2+0x400] ;  /* 0x000400000230083b */ /* 0x0004680000000200 */
[----:B------:R2:W1:Y:S02]  /*6b90*/  @P0 LDSM.16.M88.4 R52, [R0+0x400] ;  /* 0x000400000034083b */ /* 0x0004640000000200 */
.L_x_112:
[----:B------:R-:W-:Y:S05]  /*6ba0*/  BSYNC B1 ;  /* 0x0000000000017941 */ /* 0x000fea0003800000 */
.L_x_111:
[----:B--2---:R-:W-:Y:S05]  /*6bb0*/  VIADD R0, R34, 0x40 ;  /* 0x0000004022007836 */ /* 0x004fea0000000000 */
        /* <DEDUP_REMOVED lines=20> */
.L_x_116:
        /* <DEDUP_REMOVED lines=12> */
[----:B---3--:R-:W-:Y:S01]  /*6dc0*/  FFMA R36, R35, R40, R0 ;  /* 0x0000002823247223 */ /* 0x008fe20000000000 */
[----:B------:R-:W-:Y:S01]  /*6dd0*/  FMUL R4, R33, R8 ;  /* 0x0000000821047220 */ /* 0x000fe20000400000 */
[----:B------:R-:W-:Y:S01]  /*6de0*/  FFMA R37, R35, R41, R2 ;  /* 0x0000002923257223 */ /* 0x000fe20000000002 */
        /* <DEDUP_REMOVED lines=51> */
.L_x_118:
[----:B------:R-:W-:Y:S05]  /*7120*/  BSYNC.RECONVERGENT B0 ;  /* 0x0000000000007941 */ /* 0x000fea0003800200 */
.L_x_117:
        /* <DEDUP_REMOVED lines=12> */
[----:B------:R-:W-:Y:S04]  /*71f0*/  @P1 IMAD R88, R88, 0x2000, R89 ;  /* 0x0000200058581824 */ /* 0x000fe800078e0259 */
[----:B------:R-:W-:Y:S05]  /*7200*/  @P1 VIADD R3, R88, UR48 ;  /* 0x0000003058031c36 */ /* 0x000fea0008000000 */
[----:B------:R-:W-:Y:S01]  /*7210*/  @P1 IADD3 R87, PT, PT, R87, R3, RZ ;  /* 0x0000000357571210 */ /* 0x000fe20007ffe0ff */
[----:B------:R-:W-:Y:S01]  /*7220*/  @P1 IMAD.IADD R3, R75, 0x1, R3 ;  /* 0x000000014b031824 */ /* 0x000fe200078e0203 */
[----:B------:R-:W-:Y:S06]  /*7230*/  @P0 BRA `(.L_x_122) ;  /* 0x00000000000c0947 */ /* 0x000fec0003800000 */
[----:B------:R-:W-:Y:S04]  /*7240*/  SHF.L.U32 R0, R74, 0x1f, RZ ;  /* 0x0000001f4a007819 */ /* 0x000fe800000006ff */
[----:B------:R-:W2:Y:S02]  /*7250*/  SYNCS.PHASECHK.TRANS64.TRYWAIT P0, [R2+URZ+0x60], R0 ;  /* 0x00006000020075a7 */ /* 0x000ea400080011ff */
[----:B--2---:R-:W-:Y:S05]  /*7260*/  @!P0 BRA `(.L_x_123) ;  /* 0x00000014005c8947 */ /* 0x004fea0003800000 */
.L_x_122:
[----:B------:R-:W-:Y:S05]  /*7270*/  BSYNC B0 ;  /* 0x0000000000007941 */ /* 0x000fea0003800000 */
.L_x_121:
[----:B------:R-:W-:Y:S11]  /*7280*/  ISETP.NE.AND P0, PT, R91, RZ, PT ;  /* 0x000000ff5b00720c */ /* 0x000ff60003f05270 */
[----:B------:R-:W-:Y:S02]  /*7290*/  @!UPT UIADD3 URZ, UPT, UPT, URZ, URZ, URZ ;  /* 0x000000fffffff290 */ /* 0x000fe4000fffe0ff */
[----:B--2---:R-:W-:Y:S01]  /*72a0*/  @P0 IADD3 R0, PT, PT, R75, R87, RZ ;  /* 0x000000574b000210 */ /* 0x004fe20007ffe0ff */
[----:B------:R-:W-:Y:S05]  /*72b0*/  @P0 WARPSYNC.ALL ;  /* 0x0000000000000948 */ /* 0x000fea0003800000 */
[----:B------:R2:W3:Y:S04]  /*72c0*/  @P0 LDSM.16.M88.4 R40, [R88+UR48+0x400] ;  /* 0x000400305828083b */ /* 0x0004e80008000200 */
[----:B------:R2:W4:Y:S04]  /*72d0*/  @P0 LDSM.16.M88.4 R44, [R3+0x400] ;  /* 0x00040000032c083b */ /* 0x0005280000000200 */
[----:B------:R2:W1:Y:S04]  /*72e0*/  @P0 LDSM.16.M88.4 R48, [R87+0x400] ;  /* 0x000400005730083b */ /* 0x0004680000000200 */
[----:B------:R2:W1:Y:S02]  /*72f0*/  @P0 LDSM.16.M88.4 R52, [R0+0x400] ;  /* 0x000400000034083b */ /* 0x0004640000000200 */
.L_x_120:
[----:B------:R-:W-:Y:S05]  /*7300*/  BSYNC B1 ;  /* 0x0000000000017941 */ /* 0x000fea0003800000 */
.L_x_119:
        /* <DEDUP_REMOVED lines=21> */
.L_x_124:
[----:B------:R-:W-:Y:S01]  /*7460*/  ISETP.NE.AND P0, PT, R77, RZ, PT ;  /* 0x000000ff4d00720c */ /* 0x000fe20003f05270 */
[----:B------:R-:W-:Y:S05]  /*7470*/  WARPSYNC.ALL ;  /* 0x0000000000007948 */ /* 0x000fea0003800000 */
[----:B------:R-:W-:Y:S01]  /*7480*/  R2UR UR4, R34 ;  /* 0x00000000220472ca */ /* 0x000fe200000e0000 */
[----:B------:R-:W-:Y:S01]  /*7490*/  BSSY.RECONVERGENT B0, `(.L_x_125) ;  /* 0x000003c000007945 */ /* 0x000fe20003800200 */
[----:B------:R-:W-:Y:S11]  /*74a0*/  R2UR UR5, R86 ;  /* 0x00000000560572ca */ /* 0x000ff600000e0000 */
[----:B-1----:R-:W1:Y:S01]  /*74b0*/  LDTM.16dp128bit.x8 R4, tmem[UR4+0x60] ;  /* 0x00006004000479ee */ /* 0x002e620008180000 */
[----:B------:R-:W-:Y:S01]  /*74c0*/  NOP ;  /* 0x0000000000007918 */ /* 0x000fe20000000000 */
[----:B------:R-:W-:Y:S04]  /*74d0*/  UIADD3 UR5, UPT, UPT, UR5, 0xf0, URZ ;  /* 0x000000f005057890 */ /* 0x000fe8000fffe0ff */
[----:B------:R-:W-:Y:S09]  /*74e0*/  UPRMT UR5, UR37, 0x654, UR5 ;  /* 0x0000065425057896 */ /* 0x000ff20008000005 */
[----:B-1----:R-:W-:Y:S01]  /*74f0*/  SYNCS.ARRIVE.TRANS64.RED.A1T0 RZ, [UR5], RZ ;  /* 0x000000ffffff79a7 */ /* 0x002fe20008100405 */
[C---:B------:R-:W-:Y:S01]  /*7500*/  FMUL R0, R33.reuse, R4 ;  /* 0x0000000421007220 */ /* 0x040fe20000400000 */
        /* <DEDUP_REMOVED lines=33> */
[----:B------:R-:W-:Y:S05]  /*7720*/  FFMA R15, R35, R55, R19 ;  /* 0x00000037230f7223 */ /* 0x000fea0000000013 */
[----:B------:R1:W-:Y:S01]  /*7730*/  STSM.16.M88.4 [R85+0x6000], R12 ;  /* 0x0060000c55007844 */ /* 0x0003e20000000200 */
        /* <DEDUP_REMOVED lines=17> */
.L_x_126:
[----:B------:R-:W-:Y:S05]  /*7850*/  BSYNC.RECONVERGENT B0 ;  /* 0x0000000000007941 */ /* 0x000fea0003800200 */
.L_x_125:
[----:B------:R-:W-:Y:S01]  /*7860*/  BAR.SYNC.DEFER_BLOCKING 0x1, 0x80 ;  /* 0x0042000000007b1d */ /* 0x000fe20000010000 */
[----:B------:R-:W-:Y:S01]  /*7870*/  UISETP.NE.AND UP0, UPT, UR49, -0x4, UPT ;  /* 0xfffffffc3100788c */ /* 0x000fe2000bf05270 */
[----:B------:R-:W-:Y:S08]  /*7880*/  IADD3 R31, PT, PT, R31, 0x1, RZ ;  /* 0x000000011f1f7810 */ /* 0x000ff00007ffe0ff */
[----:B------:R-:W-:Y:S05]  /*7890*/  BRA.U !UP0, `(.L_x_127) ;  /* 0x0000000108287547 */ /* 0x000fea000b800000 */
[----:B------:R-:W-:Y:S01]  /*78a0*/  ISETP.NE.AND P0, PT, R81, RZ, PT ;  /* 0x000000ff5100720c */ /* 0x000fe20003f05270 */
[----:B------:R-:W-:Y:S01]  /*78b0*/  IMAD.U32 R2, RZ, RZ, UR51 ;  /* 0x00000033ff027e24 */ /* 0x000fe2000f8e00ff */
[----:B------:R-:W-:Y:S01]  /*78c0*/  UIADD3 UR51, UPT, UPT, UR51, 0x1, URZ ;  /* 0x0000000133337890 */ /* 0x000fe2000fffe0ff */
[----:B------:R-:W-:Y:S03]  /*78d0*/  IMAD.U32 R0, RZ, RZ, UR37 ;  /* 0x00000025ff007e24 */ /* 0x000fe6000f8e00ff */
[----:B------:R-:W-:Y:S04]  /*78e0*/  UISETP.NE.AND UP0, UPT, UR51, 0x4, UPT ;  /* 0x000000043300788c */ /* 0x000fe8000bf05270 */
[----:B------:R-:W-:Y:S03]  /*78f0*/  USEL UR51, UR51, URZ, UP0 ;  /* 0x000000ff33337287 */ /* 0x000fe60008000000 */
[----:B------:R-:W-:Y:S05]  /*7900*/  @P0 LEA R2, R2, UR48, 0x3 ;  /* 0x0000003002020c11 */ /* 0x000fea000f8e18ff */
[----:B------:R-:W-:Y:S05]  /*7910*/  @P0 VIADD R2, R2, 0x80 ;  /* 0x0000008002020836 */ /* 0x000fea0000000000 */
[----:B------:R-:W-:Y:S04]  /*7920*/  @P0 PRMT R0, R0, 0x654, R2 ;  /* 0x0000065400000816 */ /* 0x000fe80000000002 */
[----:B------:R2:W-:Y:S03]  /*7930*/  @P0 SYNCS.ARRIVE.TRANS64.RED.A1T0 RZ, [R0+URZ], RZ ;  /* 0x000000ff00ff09a7 */ /* 0x0005e600081004ff */
.L_x_127:
[----:B------:R-:W-:Y:S01]  /*7940*/  ISETP.NE.AND P2, PT, R78, RZ, PT ;  /* 0x000000ff4e00720c */ /* 0x000fe20003f45270 */
[----:B------:R-:W-:Y:S01]  /*7950*/  UIADD3 UR49, UPT, UPT, UR49, 0x4, URZ ;  /* 0x0000000431317890 */ /* 0x000fe2000fffe0ff */
[----:B------:R-:W-:Y:S01]  /*7960*/  ISETP.NE.AND P0, PT, R80, 0x2, PT ;  /* 0x000000025000780c */ /* 0x000fe20003f05270 */
[----:B-1----:R-:W-:Y:S01]  /*7970*/  IMAD.IADD R14, R29, 0x1, R62 ;  /* 0x000000011d0e7824 */ /* 0x002fe200078e023e */
[----:B------:R-:W-:Y:S01]  /*7980*/  ISETP.NE.AND P1, PT, R31, 0x4, PT ;  /* 0x000000041f00780c */ /* 0x000fe20003f25270 */
[----:B------:R-:W-:Y:S01]  /*7990*/  IMAD.IADD R15, R30, 0x1, R63 ;  /* 0x000000011e0f7824 */ /* 0x000fe200078e023f */
[----:B------:R-:W-:Y:S02]  /*79a0*/  SEL R2, RZ, 0x1, P0 ;  /* 0x00000001ff027807 */ /* 0x000fe40000000000 */
[----:B--2---:R-:W-:Y:S02]  /*79b0*/  SEL R0, RZ, 0x1, P1 ;  /* 0x00000001ff007807 */ /* 0x004fe40000800000 */
[----:B------:R-:W-:Y:S02]  /*79c0*/  LOP3.LUT R72, R72, R2, RZ, 0x3c, !PT ;  /* 0x0000000248487212 */ /* 0x000fe400078e3cff */
[----:B------:R-:W-:Y:S02]  /*79d0*/  LOP3.LUT R73, R73, R0, RZ, 0x3c, !PT ;  /* 0x0000000049497212 */ /* 0x000fe400078e3cff */
[----:B------:R-:W-:Y:S02]  /*79e0*/  @P2 R2UR UR36, R71 ;  /* 0x00000000472422ca */ /* 0x000fe400000e0000 */
[----:B------:R-:W-:Y:S02]  /*79f0*/  SEL R80, R80, RZ, P0 ;  /* 0x000000ff50507207 */ /* 0x000fe40000000000 */
[----:B------:R-:W-:Y:S01]  /*7a00*/  SEL R31, R31, RZ, P1 ;  /* 0x000000ff1f1f7207 */ /* 0x000fe20000800000 */
[----:B------:R-:W-:Y:S10]  /*7a10*/  @P2 BRA `(.L_x_128) ;  /* 0xffffffd400082947 */ /* 0x000ff4000383ffff */
[----:B------:R-:W-:-:S09]  /*7a20*/  UISETP.NE.AND UP0, UPT, UR50, URZ, UPT ;  /* 0x000000ff3200728c */ /* 0x000fd2000bf05270 */
[----:B------:R-:W-:Y:S05]  /*7a30*/  BRA.U !UP0, `(.L_x_129) ;  /* 0x0000000108487547 */ /* 0x000fea000b800000 */
[----:B------:R-:W1:Y:S02]  /*7a40*/  LDCU.64 UR4, c[0x0][0x890] ;  /* 0x00011200ff0477ac */ /* 0x000e640008000a00 */
[----:B-1----:R-:W-:-:S04]  /*7a50*/  UISETP.NE.U32.AND UP0, UPT, UR4, URZ, UPT ;  /* 0x000000ff0400728c */ /* 0x002fc8000bf05070 */
[----:B------:R-:W-:-:S09]  /*7a60*/  UISETP.NE.AND.EX UP0, UPT, UR5, URZ, UPT, UP0 ;  /* 0x000000ff0500728c */ /* 0x000fd2000bf05300 */
[----:B------:R-:W-:Y:S05]  /*7a70*/  BRA.U UP0, `(.L_x_130) ;  /* 0x00000001000c7547 */ /* 0x000fea000b800000 */
[----:B------:R-:W-:-:S13]  /*7a80*/  FSETP.NEU.AND P0, PT, R35, RZ, PT ;  /* 0x000000ff2300720b */ /* 0x000fda0003f0d000 */
[----:B------:R-:W-:Y:S05]  /*7a90*/  @!P0 EXIT ;  /* 0x000000000000894d */ /* 0x000fea0003800000 */
[----:B------:R-:W-:Y:S05]  /*7aa0*/  BRA `(.L_x_129) ;  /* 0x00000000002c7947 */ /* 0x000fea0003800000 */
.L_x_130:
[----:B------:R-:W-:Y:S01]  /*7ab0*/  ISETP.NE.AND P0, PT, R79, RZ, PT ;  /* 0x000000ff4f00720c */ /* 0x000fe20003f05270 */
[----:B------:R-:W-:-:S12]  /*7ac0*/  BSSY.RECONVERGENT B0, `(.L_x_129) ;  /* 0x0000009000007945 */ /* 0x000fd80003800200 */
[----:B------:R-:W-:Y:S05]  /*7ad0*/  @P0 BRA `(.L_x_131) ;  /* 0x0000000000140947 */ /* 0x000fea0003800000 */
[----:B------:R-:W1:Y:S02]  /*7ae0*/  LDCU.64 UR4, c[0x0][0x888] ;  /* 0x00011100ff0477ac */ /* 0x000e640008000a00 */
[----:B-1----:R-:W-:-:S04]  /*7af0*/  ISETP.NE.U32.AND P0, PT, RZ, UR4, PT ;  /* 0x00000004ff007c0c */ /* 0x002fc8000bf05070 */
[----:B------:R-:W-:-:S13]  /*7b00*/  ISETP.NE.AND.EX P0, PT, RZ, UR5, PT, P0 ;  /* 0x00000005ff007c0c */ /* 0x000fda000bf05300 */
[----:B------:R-:W-:Y:S05]  /*7b10*/  @!P0 EXIT ;  /* 0x000000000000894d */ /* 0x000fea0003800000 */
[----:B------:R-:W-:Y:S05]  /*7b20*/  BRA `(.L_x_132) ;  /* 0x0000000000087947 */ /* 0x000fea0003800000 */
.L_x_131:
[----:B------:R-:W-:-:S13]  /*7b30*/  FSETP.NEU.AND P0, PT, R35, RZ, PT ;  /* 0x000000ff2300720b */ /* 0x000fda0003f0d000 */
[----:B------:R-:W-:Y:S05]  /*7b40*/  @!P0 EXIT ;  /* 0x000000000000894d */ /* 0x000fea0003800000 */
.L_x_132:
[----:B------:R-:W-:Y:S05]  /*7b50*/  BSYNC.RECONVERGENT B0 ;  /* 0x0000000000007941 */ /* 0x000fea0003800200 */
.L_x_129:
[----:B------:R-:W-:Y:S01]  /*7b60*/  ULEA UR4, UR51, UR48, 0x3 ;  /* 0x0000003033047291 */ /* 0x000fe2000f8e18ff */
[----:B------:R-:W-:-:S04]  /*7b70*/  DEPBAR.LE SB0, 0x0 ;  /* 0x000080000000791a */ /* 0x000fc80000000000 */
[----:B------:R-:W-:-:S04]  /*7b80*/  UIADD3 UR4, UPT, UPT, UR4, 0x80, URZ ;  /* 0x0000008004047890 */ /* 0x000fc8000fffe0ff */
[----:B------:R-:W-:-:S09]  /*7b90*/  UPRMT UR4, UR37, 0x654, UR4 ;  /* 0x0000065425047896 */ /* 0x000fd20008000004 */
[----:B------:R-:W-:Y:S01]  /*7ba0*/  SYNCS.ARRIVE.TRANS64.RED.A1T0 RZ, [UR4], RZ ;  /* 0x000000ffffff79a7 */ /* 0x000fe20008100404 */
[----:B------:R-:W-:Y:S05]  /*7bb0*/  EXIT ;  /* 0x000000000000794d */ /* 0x000fea0003800000 */
.L_x_19:
[----:B--2---:R2:W1:Y:S02]  /*7bc0*/  SYNCS.PHASECHK.TRANS64.TRYWAIT P0, [R2+URZ+0x120], R3 ;  /* 0x00012003020075a7 */ /* 0x00446400080011ff */
[----:B-1----:R-:W-:Y:S05]  /*7bd0*/  @!P0 NANOSLEEP.SYNCS 0x989680 ;  /* 0x009896800000895d */ /* 0x002fea0003900000 */
[----:B------:R-:W1:Y:S02]  /*7be0*/  @!P0 SYNCS.PHASECHK.TRANS64 P0, [R2+URZ+0x120], R3 ;  /* 0x00012003020085a7 */ /* 0x000e6400080010ff */
[----:B-1----:R-:W-:Y:S05]  /*7bf0*/  @!P0 BRA `(.L_x_19) ;  /* 0xfffffffc00f08947 */ /* 0x002fea000383ffff */
[----:B------:R-:W-:Y:S05]  /*7c00*/  BRA `(.L_x_133) ;  /* 0xffffff9800847947 */ /* 0x000fea000383ffff */
.L_x_22:
[----:B-1----:R-:W-:-:S07]  /*7c10*/  MOV R2, UR33 ;  /* 0x0000002100027c02 */ /* 0x002fce0008000f00 */
.L_x_134:
[----:B-1----:R1:W2:Y:S02]  /*7c20*/  SYNCS.PHASECHK.TRANS64.TRYWAIT P0, [R2+URZ+0x30], R4 ;  /* 0x00003004020075a7 */ /* 0x0022a400080011ff */
[----:B--2---:R-:W-:Y:S05]  /*7c30*/  @!P0 NANOSLEEP.SYNCS 0x989680 ;  /* 0x009896800000895d */ /* 0x004fea0003900000 */
[----:B------:R-:W2:Y:S02]  /*7c40*/  @!P0 SYNCS.PHASECHK.TRANS64 P0, [R2+URZ+0x30], R4 ;  /* 0x00003004020085a7 */ /* 0x000ea400080010ff */
[----:B--2---:R-:W-:Y:S05]  /*7c50*/  @!P0 BRA `(.L_x_134) ;  /* 0xfffffffc00f08947 */ /* 0x004fea000383ffff */
[----:B------:R-:W-:Y:S05]  /*7c60*/  BRA `(.L_x_21) ;  /* 0xffffff9800d47947 */ /* 0x000fea000383ffff */
.L_x_28:
[----:B-1----:R-:W-:-:S07]  /*7c70*/  MOV R2, UR17 ;  /* 0x0000001100027c02 */ /* 0x002fce0008000f00 */
.L_x_135:
[----:B-1----:R1:W2:Y:S02]  /*7c80*/  SYNCS.PHASECHK.TRANS64.TRYWAIT P0, [R2+URZ+0x30], R4 ;  /* 0x00003004020075a7 */ /* 0x0022a400080011ff */
[----:B--2---:R-:W-:Y:S05]  /*7c90*/  @!P0 NANOSLEEP.SYNCS 0x989680 ;  /* 0x009896800000895d */ /* 0x004fea0003900000 */
[----:B------:R-:W2:Y:S02]  /*7ca0*/  @!P0 SYNCS.PHASECHK.TRANS64 P0, [R2+URZ+0x30], R4 ;  /* 0x00003004020085a7 */ /* 0x000ea400080010ff */
[----:B--2---:R-:W-:Y:S05]  /*7cb0*/  @!P0 BRA `(.L_x_135) ;  /* 0xfffffffc00f08947 */ /* 0x004fea000383ffff */
[----:B------:R-:W-:Y:S05]  /*7cc0*/  BRA `(.L_x_27) ;  /* 0xffffff9c007c7947 */ /* 0x000fea000383ffff */
.L_x_32:
[----:B-1----:R1:W2:Y:S02]  /*7cd0*/  SYNCS.PHASECHK.TRANS64.TRYWAIT P0, [R2+URZ+0xb0], R3 ;  /* 0x0000b003020075a7 */ /* 0x0022a400080011ff */
[----:B--2---:R-:W-:Y:S05]  /*7ce0*/  @!P0 NANOSLEEP.SYNCS 0x989680 ;  /* 0x009896800000895d */ /* 0x004fea0003900000 */
[----:B------:R-:W2:Y:S02]  /*7cf0*/  @!P0 SYNCS.PHASECHK.TRANS64 P0, [R2+URZ+0xb0], R3 ;  /* 0x0000b003020085a7 */ /* 0x000ea400080010ff */
[----:B--2---:R-:W-:Y:S05]  /*7d00*/  @!P0 BRA `(.L_x_32) ;  /* 0xfffffffc00f08947 */ /* 0x004fea000383ffff */
[----:B------:R-:W-:Y:S05]  /*7d10*/  BRA `(.L_x_136) ;  /* 0xffffffa0000c7947 */ /* 0x000fea000383ffff */
.L_x_36:
[----:B----4-:R-:W-:-:S07]  /*7d20*/  MOV R0, UR5 ;  /* 0x0000000500007c02 */ /* 0x010fce0008000f00 */
.L_x_137:
[----:B-1----:R1:W2:Y:S02]  /*7d30*/  SYNCS.PHASECHK.TRANS64.TRYWAIT P0, [R0+URZ], R2 ;  /* 0x00000002000075a7 */ /* 0x0022a400080011ff */
[----:B--2---:R-:W-:Y:S05]  /*7d40*/  @!P0 NANOSLEEP.SYNCS 0x989680 ;  /* 0x009896800000895d */ /* 0x004fea0003900000 */
[----:B------:R-:W2:Y:S02]  /*7d50*/  @!P0 SYNCS.PHASECHK.TRANS64 P0, [R0+URZ], R2 ;  /* 0x00000002000085a7 */ /* 0x000ea400080010ff */
[----:B--2---:R-:W-:Y:S05]  /*7d60*/  @!P0 BRA `(.L_x_137) ;  /* 0xfffffffc00f08947 */ /* 0x004fea000383ffff */
[----:B------:R-:W-:Y:S05]  /*7d70*/  BRA `(.L_x_138) ;  /* 0xffffffa4007c7947 */ /* 0x000fea000383ffff */
.L_x_37:
[----:B----4-:R-:W-:-:S07]  /*7d80*/  MOV R0, UR5 ;  /* 0x0000000500007c02 */ /* 0x010fce0008000f00 */
.L_x_139:
[----:B-1----:R1:W2:Y:S02]  /*7d90*/  SYNCS.PHASECHK.TRANS64.TRYWAIT P0, [R0+URZ], R3 ;  /* 0x00000003000075a7 */ /* 0x0022a400080011ff */
[----:B--2---:R-:W-:Y:S05]  /*7da0*/  @!P0 NANOSLEEP.SYNCS 0x989680 ;  /* 0x009896800000895d */ /* 0x004fea0003900000 */
[----:B------:R-:W2:Y:S02]  /*7db0*/  @!P0 SYNCS.PHASECHK.TRANS64 P0, [R0+URZ], R3 ;  /* 0x00000003000085a7 */ /* 0x000ea400080010ff */
[----:B--2---:R-:W-:Y:S05]  /*7dc0*/  @!P0 BRA `(.L_x_139) ;  /* 0xfffffffc00f08947 */ /* 0x004fea000383ffff */
[----:B------:R-:W-:Y:S05]  /*7dd0*/  BRA `(.L_x_140) ;  /* 0xffffffa400887947 */ /* 0x000fea000383ffff */
.L_x_38:
[----:B----4-:R-:W-:-:S07]  /*7de0*/  MOV R0, UR5 ;  /* 0x0000000500007c02 */ /* 0x010fce0008000f00 */
.L_x_141:
[----:B-1----:R1:W2:Y:S02]  /*7df0*/  SYNCS.PHASECHK.TRANS64.TRYWAIT P0, [R0+URZ], R3 ;  /* 0x00000003000075a7 */ /* 0x0022a400080011ff */
[----:B--2---:R-:W-:Y:S05]  /*7e00*/  @!P0 NANOSLEEP.SYNCS 0x989680 ;  /* 0x009896800000895d */ /* 0x004fea0003900000 */
[----:B------:R-:W2:Y:S02]  /*7e10*/  @!P0 SYNCS.PHASECHK.TRANS64 P0, [R0+URZ], R3 ;  /* 0x00000003000085a7 */ /* 0x000ea400080010ff */
[----:B--2---:R-:W-:Y:S05]  /*7e20*/  @!P0 BRA `(.L_x_141) ;  /* 0xfffffffc00f08947 */ /* 0x004fea000383ffff */
[----:B------:R-:W-:Y:S05]  /*7e30*/  BRA `(.L_x_142) ;  /* 0xffffffa400947947 */ /* 0x000fea000383ffff */
.L_x_39:
[----:B----4-:R-:W-:-:S07]  /*7e40*/  MOV R0, UR5 ;  /* 0x0000000500007c02 */ /* 0x010fce0008000f00 */
.L_x_143:
[----:B-1----:R1:W2:Y:S02]  /*7e50*/  SYNCS.PHASECHK.TRANS64.TRYWAIT P0, [R0+URZ], R3 ;  /* 0x00000003000075a7 */ /* 0x0022a400080011ff */
[----:B--2---:R-:W-:Y:S05]  /*7e60*/  @!P0 NANOSLEEP.SYNCS 0x989680 ;  /* 0x009896800000895d */ /* 0x004fea0003900000 */
[----:B------:R-:W2:Y:S02]  /*7e70*/  @!P0 SYNCS.PHASECHK.TRANS64 P0, [R0+URZ], R3 ;  /* 0x00000003000085a7 */ /* 0x000ea400080010ff */
[----:B--2---:R-:W-:Y:S05]  /*7e80*/  @!P0 BRA `(.L_x_143) ;  /* 0xfffffffc00f08947 */ /* 0x004fea000383ffff */
[----:B------:R-:W-:Y:S05]  /*7e90*/  BRA `(.L_x_144) ;  /* 0xffffffa400a07947 */ /* 0x000fea000383ffff */
.L_x_40:
[----:B----4-:R-:W-:-:S07]  /*7ea0*/  MOV R0, UR5 ;  /* 0x0000000500007c02 */ /* 0x010fce0008000f00 */
.L_x_145:
[----:B-1----:R1:W2:Y:S02]  /*7eb0*/  SYNCS.PHASECHK.TRANS64.TRYWAIT P0, [R0+URZ], R3 ;  /* 0x00000003000075a7 */ /* 0x0022a400080011ff */
[----:B--2---:R-:W-:Y:S05]  /*7ec0*/  @!P0 NANOSLEEP.SYNCS 0x989680 ;  /* 0x009896800000895d */ /* 0x004fea0003900000 */
[----:B------:R-:W2:Y:S02]  /*7ed0*/  @!P0 SYNCS.PHASECHK.TRANS64 P0, [R0+URZ], R3 ;  /* 0x00000003000085a7 */ /* 0x000ea400080010ff */
[----:B--2---:R-:W-:Y:S05]  /*7ee0*/  @!P0 BRA `(.L_x_145) ;  /* 0xfffffffc00f08947 */ /* 0x004fea000383ffff */
[----:B------:R-:W-:Y:S05]  /*7ef0*/  BRA `(.L_x_146) ;  /* 0xffffffa400ac7947 */ /* 0x000fea000383ffff */
.L_x_43:
[----:B-1----:R1:W2:Y:S02]  /*7f00*/  SYNCS.PHASECHK.TRANS64.TRYWAIT P0, [R0+URZ+0x110], R4 ;  /* 0x00011004000075a7 */ /* 0x0022a400080011ff */
[----:B--2---:R-:W-:Y:S05]  /*7f10*/  @!P0 NANOSLEEP.SYNCS 0x989680 ;  /* 0x009896800000895d */ /* 0x004fea0003900000 */
[----:B------:R-:W2:Y:S02]  /*7f20*/  @!P0 SYNCS.PHASECHK.TRANS64 P0, [R0+URZ+0x110], R4 ;  /* 0x00011004000085a7 */ /* 0x000ea400080010ff */
[----:B--2---:R-:W-:Y:S05]  /*7f30*/  @!P0 BRA `(.L_x_43) ;  /* 0xfffffffc00f08947 */ /* 0x004fea000383ffff */
[----:B------:R-:W-:Y:S05]  /*7f40*/  BRA `(.L_x_147) ;  /* 0xffffffa800087947 */ /* 0x000fea000383ffff */
.L_x_44:
[----:B------:R-:W-:-:S07]  /*7f50*/  MOV R0, UR5 ;  /* 0x0000000500007c02 */ /* 0x000fce0008000f00 */
.L_x_148:
[----:B-1----:R1:W2:Y:S02]  /*7f60*/  SYNCS.PHASECHK.TRANS64.TRYWAIT P0, [R0+URZ+0xc0], R5 ;  /* 0x0000c005000075a7 */ /* 0x0022a400080011ff */
[----:B--2---:R-:W-:Y:S05]  /*7f70*/  @!P0 NANOSLEEP.SYNCS 0x989680 ;  /* 0x009896800000895d */ /* 0x004fea0003900000 */
[----:B------:R-:W2:Y:S02]  /*7f80*/  @!P0 SYNCS.PHASECHK.TRANS64 P0, [R0+URZ+0xc0], R5 ;  /* 0x0000c005000085a7 */ /* 0x000ea400080010ff */
[----:B--2---:R-:W-:Y:S05]  /*7f90*/  @!P0 BRA `(.L_x_148) ;  /* 0xfffffffc00f08947 */ /* 0x004fea000383ffff */
[----:B------:R-:W-:Y:S05]  /*7fa0*/  BRA `(.L_x_149) ;  /* 0xffffffa800187947 */ /* 0x000fea000383ffff */
.L_x_45:
[----:B-1----:R1:W2:Y:S02]  /*7fb0*/  SYNCS.PHASECHK.TRANS64.TRYWAIT P1, [R0+URZ+0xb0], R4 ;  /* 0x0000b004000075a7 */ /* 0x0022a400080211ff */
[----:B--2---:R-:W-:Y:S05]  /*7fc0*/  @!P1 NANOSLEEP.SYNCS 0x989680 ;  /* 0x009896800000995d */ /* 0x004fea0003900000 */
[----:B------:R-:W2:Y:S02]  /*7fd0*/  @!P1 SYNCS.PHASECHK.TRANS64 P1, [R0+URZ+0xb0], R4 ;  /* 0x0000b004000095a7 */ /* 0x000ea400080210ff */
[----:B--2---:R-:W-:Y:S05]  /*7fe0*/  @!P1 BRA `(.L_x_45) ;  /* 0xfffffffc00f09947 */ /* 0x004fea000383ffff */
[----:B------:R-:W-:Y:S05]  /*7ff0*/  BRA `(.L_x_150) ;  /* 0xffffffa800487947 */ /* 0x000fea000383ffff */
.L_x_48:
[----:B------:R-:W-:-:S07]  /*8000*/  MOV R0, UR5 ;  /* 0x0000000500007c02 */ /* 0x000fce0008000f00 */
.L_x_151:
[----:B-1----:R1:W2:Y:S02]  /*8010*/  SYNCS.PHASECHK.TRANS64.TRYWAIT P0, [R0+URZ+0xc0], R2 ;  /* 0x0000c002000075a7 */ /* 0x0022a400080011ff */
[----:B--2---:R-:W-:Y:S05]  /*8020*/  @!P0 NANOSLEEP.SYNCS 0x989680 ;  /* 0x009896800000895d */ /* 0x004fea0003900000 */
[----:B------:R-:W2:Y:S02]  /*8030*/  @!P0 SYNCS.PHASECHK.TRANS64 P0, [R0+URZ+0xc0], R2 ;  /* 0x0000c002000085a7 */ /* 0x000ea400080010ff */
[----:B--2---:R-:W-:Y:S05]  /*8040*/  @!P0 BRA `(.L_x_151) ;  /* 0xfffffffc00f08947 */ /* 0x004fea000383ffff */
[----:B------:R-:W-:Y:S05]  /*8050*/  BRA `(.L_x_47) ;  /* 0xffffffa8009c7947 */ /* 0x000fea000383ffff */
.L_x_55:
[----:B-1----:R1:W2:Y:S02]  /*8060*/  SYNCS.PHASECHK.TRANS64.TRYWAIT P1, [R0+URZ+0xb0], R2 ;  /* 0x0000b002000075a7 */ /* 0x0022a400080211ff */
[----:B--2---:R-:W-:Y:S05]  /*8070*/  @!P1 NANOSLEEP.SYNCS 0x989680 ;  /* 0x009896800000995d */ /* 0x004fea0003900000 */
[----:B------:R-:W2:Y:S02]  /*8080*/  @!P1 SYNCS.PHASECHK.TRANS64 P1, [R0+URZ+0xb0], R2 ;  /* 0x0000b002000095a7 */ /* 0x000ea400080210ff */
[----:B--2---:R-:W-:Y:S05]  /*8090*/  @!P1 BRA `(.L_x_55) ;  /* 0xfffffffc00f09947 */ /* 0x004fea000383ffff */
[----:B------:R-:W-:Y:S05]  /*80a0*/  BRA `(.L_x_152) ;  /* 0xffffffb0000c7947 */ /* 0x000fea000383ffff */
.L_x_56:
[----:B------:R-:W-:-:S07]  /*80b0*/  MOV R2, UR7 ;  /* 0x0000000700027c02 */ /* 0x000fce0008000f00 */
.L_x_153:
[----:B-1----:R1:W2:Y:S02]  /*80c0*/  SYNCS.PHASECHK.TRANS64.TRYWAIT P0, [R2+URZ+0xf0], R0 ;  /* 0x0000f000020075a7 */ /* 0x0022a400080011ff */
[----:B--2---:R-:W-:Y:S05]  /*80d0*/  @!P0 NANOSLEEP.SYNCS 0x989680 ;  /* 0x009896800000895d */ /* 0x004fea0003900000 */
[----:B------:R-:W2:Y:S02]  /*80e0*/  @!P0 SYNCS.PHASECHK.TRANS64 P0, [R2+URZ+0xf0], R0 ;  /* 0x0000f000020085a7 */ /* 0x000ea400080010ff */
[----:B--2---:R-:W-:Y:S05]  /*80f0*/  @!P0 BRA `(.L_x_153) ;  /* 0xfffffffc00f08947 */ /* 0x004fea000383ffff */
[----:B------:R-:W-:Y:S05]  /*8100*/  BRA `(.L_x_154) ;  /* 0xffffffb0005c7947 */ /* 0x000fea000383ffff */
.L_x_59:
[----:B------:R-:W-:Y:S07]  /*8110*/  MOV R0, UR6 ;  /* 0x0000000600007c02 */ /* 0x000fee0008000f00 */
.L_x_155:
[----:B-1----:R1:W2:Y:S02]  /*8120*/  SYNCS.PHASECHK.TRANS64.TRYWAIT P0, [R0+URZ], R2 ;  /* 0x00000002000075a7 */ /* 0x0022a400080011ff */
[----:B--2---:R-:W-:Y:S05]  /*8130*/  @!P0 NANOSLEEP.SYNCS 0x989680 ;  /* 0x009896800000895d */ /* 0x004fea0003900000 */
[----:B------:R-:W2:Y:S02]  /*8140*/  @!P0 SYNCS.PHASECHK.TRANS64 P0, [R0+URZ], R2 ;  /* 0x00000002000085a7 */ /* 0x000ea400080010ff */
[----:B--2---:R-:W-:Y:S05]  /*8150*/  @!P0 BRA `(.L_x_155) ;  /* 0xfffffffc00f08947 */ /* 0x004fea000383ffff */
[----:B------:R-:W-:Y:S05]  /*8160*/  BRA `(.L_x_58) ;  /* 0xffffffb000787947 */ /* 0x000fea000383ffff */
.L_x_62:
[----:B------:R-:W-:-:S07]  /*8170*/  MOV R0, UR6 ;  /* 0x0000000600007c02 */ /* 0x000fce0008000f00 */
.L_x_156:
[----:B--2---:R2:W4:Y:S02]  /*8180*/  SYNCS.PHASECHK.TRANS64.TRYWAIT P0, [R0+URZ], R2 ;  /* 0x00000002000075a7 */ /* 0x00452400080011ff */
[----:B----4-:R-:W-:Y:S05]  /*8190*/  @!P0 NANOSLEEP.SYNCS 0x989680 ;  /* 0x009896800000895d */ /* 0x010fea0003900000 */
[----:B------:R-:W4:Y:S02]  /*81a0*/  @!P0 SYNCS.PHASECHK.TRANS64 P0, [R0+URZ], R2 ;  /* 0x00000002000085a7 */ /* 0x000f2400080010ff */
[----:B----4-:R-:W-:Y:S05]  /*81b0*/  @!P0 BRA `(.L_x_156) ;  /* 0xfffffffc00f08947 */ /* 0x010fea000383ffff */
[----:B------:R-:W-:Y:S05]  /*81c0*/  BRA `(.L_x_157) ;  /* 0xffffffb400547947 */ /* 0x000fea000383ffff */
.L_x_63:
[----:B------:R-:W-:-:S07]  /*81d0*/  MOV R0, UR6 ;  /* 0x0000000600007c02 */ /* 0x000fce0008000f00 */
.L_x_158:
[----:B-1----:R1:W2:Y:S02]  /*81e0*/  SYNCS.PHASECHK.TRANS64.TRYWAIT P0, [R0+URZ], R3 ;  /* 0x00000003000075a7 */ /* 0x0022a400080011ff */
[----:B--2---:R-:W-:Y:S05]  /*81f0*/  @!P0 NANOSLEEP.SYNCS 0x989680 ;  /* 0x009896800000895d */ /* 0x004fea0003900000 */
[----:B------:R-:W2:Y:S02]  /*8200*/  @!P0 SYNCS.PHASECHK.TRANS64 P0, [R0+URZ], R3 ;  /* 0x00000003000085a7 */ /* 0x000ea400080010ff */
[----:B--2---:R-:W-:Y:S05]  /*8210*/  @!P0 BRA `(.L_x_158) ;  /* 0xfffffffc00f08947 */ /* 0x004fea000383ffff */
[----:B------:R-:W-:Y:S05]  /*8220*/  BRA `(.L_x_159) ;  /* 0xffffffb400607947 */ /* 0x000fea000383ffff */
.L_x_64:
[----:B------:R-:W-:-:S07]  /*8230*/  MOV R0, UR6 ;  /* 0x0000000600007c02 */ /* 0x000fce0008000f00 */
.L_x_160:
[----:B-1----:R1:W2:Y:S02]  /*8240*/  SYNCS.PHASECHK.TRANS64.TRYWAIT P0, [R0+URZ], R3 ;  /* 0x00000003000075a7 */ /* 0x0022a400080011ff */
[----:B--2---:R-:W-:Y:S05]  /*8250*/  @!P0 NANOSLEEP.SYNCS 0x989680 ;  /* 0x009896800000895d */ /* 0x004fea0003900000 */
[----:B------:R-:W2:Y:S02]  /*8260*/  @!P0 SYNCS.PHASECHK.TRANS64 P0, [R0+URZ], R3 ;  /* 0x00000003000085a7 */ /* 0x000ea400080010ff */
[----:B--2---:R-:W-:Y:S05]  /*8270*/  @!P0 BRA `(.L_x_160) ;  /* 0xfffffffc00f08947 */ /* 0x004fea000383ffff */
[----:B------:R-:W-:Y:S05]  /*8280*/  BRA `(.L_x_161) ;  /* 0xffffffb4006c7947 */ /* 0x000fea000383ffff */
.L_x_65:
[----:B-1----:R-:W-:-:S07]  /*8290*/  MOV R0, UR7 ;  /* 0x0000000700007c02 */ /* 0x002fce0008000f00 */
.L_x_162:
[----:B-1----:R1:W2:Y:S02]  /*82a0*/  SYNCS.PHASECHK.TRANS64.TRYWAIT P0, [R0+URZ], R2 ;  /* 0x00000002000075a7 */ /* 0x0022a400080011ff */
[----:B--2---:R-:W-:Y:S05]  /*82b0*/  @!P0 NANOSLEEP.SYNCS 0x989680 ;  /* 0x009896800000895d */ /* 0x004fea0003900000 */
[----:B------:R-:W2:Y:S02]  /*82c0*/  @!P0 SYNCS.PHASECHK.TRANS64 P0, [R0+URZ], R2 ;  /* 0x00000002000085a7 */ /* 0x000ea400080010ff */
[----:B--2---:R-:W-:Y:S05]  /*82d0*/  @!P0 BRA `(.L_x_162) ;  /* 0xfffffffc00f08947 */ /* 0x004fea000383ffff */
[----:B------:R-:W-:Y:S05]  /*82e0*/  BRA `(.L_x_163) ;  /* 0xffffffb400787947 */ /* 0x000fea000383ffff */
.L_x_70:
[----:B--2---:R2:W3:Y:S02]  /*82f0*/  SYNCS.PHASECHK.TRANS64.TRYWAIT P0, [R0+URZ+0xb0], R2 ;  /* 0x0000b002000075a7 */ /* 0x0044e400080011ff */
[----:B---3--:R-:W-:Y:S05]  /*8300*/  @!P0 NANOSLEEP.SYNCS 0x989680 ;  /* 0x009896800000895d */ /* 0x008fea0003900000 */
[----:B------:R-:W3:Y:S02]  /*8310*/  @!P0 SYNCS.PHASECHK.TRANS64 P0, [R0+URZ+0xb0], R2 ;  /* 0x0000b002000085a7 */ /* 0x000ee400080010ff */
[----:B---3--:R-:W-:Y:S05]  /*8320*/  @!P0 BRA `(.L_x_70) ;  /* 0xfffffffc00f08947 */ /* 0x008fea000383ffff */
[----:B------:R-:W-:Y:S05]  /*8330*/  BRA `(.L_x_164) ;  /* 0xffffffb800807947 */ /* 0x000fea000383ffff */
.L_x_73:
[----:B------:R-:W-:Y:S07]  /*8340*/  MOV R0, UR7 ;  /* 0x0000000700007c02 */ /* 0x000fee0008000f00 */
.L_x_165:
[----:B--2---:R2:W3:Y:S02]  /*8350*/  SYNCS.PHASECHK.TRANS64.TRYWAIT P0, [R0+URZ+0xa8], R2 ;  /* 0x0000a802000075a7 */ /* 0x0044e400080011ff */
[----:B---3--:R-:W-:Y:S05]  /*8360*/  @!P0 NANOSLEEP.SYNCS 0x989680 ;  /* 0x009896800000895d */ /* 0x008fea0003900000 */
[----:B------:R-:W3:Y:S02]  /*8370*/  @!P0 SYNCS.PHASECHK.TRANS64 P0, [R0+URZ+0xa8], R2 ;  /* 0x0000a802000085a7 */ /* 0x000ee400080010ff */
[----:B---3--:R-:W-:Y:S05]  /*8380*/  @!P0 BRA `(.L_x_165) ;  /* 0xfffffffc00f08947 */ /* 0x008fea000383ffff */
[----:B------:R-:W-:Y:S05]  /*8390*/  BRA `(.L_x_72) ;  /* 0xffffffbc00607947 */ /* 0x000fea000383ffff */
.L_x_76:
[----:B------:R-:W-:Y:S07]  /*83a0*/  MOV R0, UR7 ;  /* 0x0000000700007c02 */ /* 0x000fee0008000f00 */
.L_x_166:
[----:B-1----:R1:W2:Y:S02]  /*83b0*/  SYNCS.PHASECHK.TRANS64.TRYWAIT P0, [R0+URZ+0x80], R14 ;  /* 0x0000800e000075a7 */ /* 0x0022a400080011ff */
[----:B--2---:R-:W-:Y:S05]  /*83c0*/  @!P0 NANOSLEEP.SYNCS 0x989680 ;  /* 0x009896800000895d */ /* 0x004fea0003900000 */
[----:B------:R-:W2:Y:S02]  /*83d0*/  @!P0 SYNCS.PHASECHK.TRANS64 P0, [R0+URZ+0x80], R14 ;  /* 0x0000800e000085a7 */ /* 0x000ea400080010ff */
[----:B--2---:R-:W-:Y:S05]  /*83e0*/  @!P0 BRA `(.L_x_166) ;  /* 0xfffffffc00f08947 */ /* 0x004fea000383ffff */
[----:B------:R-:W-:Y:S05]  /*83f0*/  BRA `(.L_x_167) ;  /* 0xffffffbc00d87947 */ /* 0x000fea000383ffff */
.L_x_77:
[----:B------:R-:W-:Y:S07]  /*8400*/  MOV R0, UR7 ;  /* 0x0000000700007c02 */ /* 0x000fee0008000f00 */
.L_x_168:
[----:B-1----:R1:W2:Y:S02]  /*8410*/  SYNCS.PHASECHK.TRANS64.TRYWAIT P0, [R0+URZ+0x88], R14 ;  /* 0x0000880e000075a7 */ /* 0x0022a400080011ff */
[----:B--2---:R-:W-:Y:S05]  /*8420*/  @!P0 NANOSLEEP.SYNCS 0x989680 ;  /* 0x009896800000895d */ /* 0x004fea0003900000 */
[----:B------:R-:W2:Y:S02]  /*8430*/  @!P0 SYNCS.PHASECHK.TRANS64 P0, [R0+URZ+0x88], R14 ;  /* 0x0000880e000085a7 */ /* 0x000ea400080010ff */
[----:B--2---:R-:W-:Y:S05]  /*8440*/  @!P0 BRA `(.L_x_168) ;  /* 0xfffffffc00f08947 */ /* 0x004fea000383ffff */
[----:B------:R-:W-:Y:S05]  /*8450*/  BRA `(.L_x_169) ;  /* 0xffffffc000107947 */ /* 0x000fea000383ffff */
.L_x_78:
[----:B------:R-:W-:Y:S07]  /*8460*/  MOV R0, UR7 ;  /* 0x0000000700007c02 */ /* 0x000fee0008000f00 */
.L_x_170:
[----:B-1----:R1:W2:Y:S02]  /*8470*/  SYNCS.PHASECHK.TRANS64.TRYWAIT P0, [R0+URZ+0x90], R14 ;  /* 0x0000900e000075a7 */ /* 0x0022a400080011ff */
[----:B--2---:R-:W-:Y:S05]  /*8480*/  @!P0 NANOSLEEP.SYNCS 0x989680 ;  /* 0x009896800000895d */ /* 0x004fea0003900000 */
[----:B------:R-:W2:Y:S02]  /*8490*/  @!P0 SYNCS.PHASECHK.TRANS64 P0, [R0+URZ+0x90], R14 ;  /* 0x0000900e000085a7 */ /* 0x000ea400080010ff */
[----:B--2---:R-:W-:Y:S05]  /*84a0*/  @!P0 BRA `(.L_x_170) ;  /* 0xfffffffc00f08947 */ /* 0x004fea000383ffff */
[----:B------:R-:W-:Y:S05]  /*84b0*/  BRA `(.L_x_171) ;  /* 0xffffffc000547947 */ /* 0x000fea000383ffff */
.L_x_79:
[----:B------:R-:W-:Y:S07]  /*84c0*/  MOV R0, UR7 ;  /* 0x0000000700007c02 */ /* 0x000fee0008000f00 */
.L_x_172:
[----:B-1----:R1:W2:Y:S02]  /*84d0*/  SYNCS.PHASECHK.TRANS64.TRYWAIT P0, [R0+URZ+0x98], R14 ;  /* 0x0000980e000075a7 */ /* 0x0022a400080011ff */
[----:B--2---:R-:W-:Y:S05]  /*84e0*/  @!P0 NANOSLEEP.SYNCS 0x989680 ;  /* 0x009896800000895d */ /* 0x004fea0003900000 */
[----:B------:R-:W2:Y:S02]  /*84f0*/  @!P0 SYNCS.PHASECHK.TRANS64 P0, [R0+URZ+0x98], R14 ;  /* 0x0000980e000085a7 */ /* 0x000ea400080010ff */
[----:B--2---:R-:W-:Y:S05]  /*8500*/  @!P0 BRA `(.L_x_172) ;  /* 0xfffffffc00f08947 */ /* 0x004fea000383ffff */
[----:B------:R-:W-:Y:S05]  /*8510*/  BRA `(.L_x_173) ;  /* 0xffffffc000d87947 */ /* 0x000fea000383ffff */
.L_x_81:
[----:B------:R-:W-:-:S07]  /*8520*/  MOV R0, UR7 ;  /* 0x0000000700007c02 */ /* 0x000fce0008000f00 */
.L_x_174:
[----:B-1----:R1:W3:Y:S02]  /*8530*/  SYNCS.PHASECHK.TRANS64.TRYWAIT P0, [R0+URZ+0x80], R2 ;  /* 0x00008002000075a7 */ /* 0x0022e400080011ff */
[----:B---3--:R-:W-:Y:S05]  /*8540*/  @!P0 NANOSLEEP.SYNCS 0x989680 ;  /* 0x009896800000895d */ /* 0x008fea0003900000 */
[----:B------:R-:W3:Y:S02]  /*8550*/  @!P0 SYNCS.PHASECHK.TRANS64 P0, [R0+URZ+0x80], R2 ;  /* 0x00008002000085a7 */ /* 0x000ee400080010ff */
[----:B---3--:R-:W-:Y:S05]  /*8560*/  @!P0 BRA `(.L_x_174) ;  /* 0xfffffffc00f08947 */ /* 0x008fea000383ffff */
[----:B------:R-:W-:Y:S05]  /*8570*/  BRA `(.L_x_175) ;  /* 0xffffffc400487947 */ /* 0x000fea000383ffff */
.L_x_82:
[----:B-1----:R-:W-:-:S07]  /*8580*/  MOV R0, UR7 ;  /* 0x0000000700007c02 */ /* 0x002fce0008000f00 */
.L_x_176:
[----:B-1----:R1:W3:Y:S02]  /*8590*/  SYNCS.PHASECHK.TRANS64.TRYWAIT P0, [R0+URZ+0x88], R2 ;  /* 0x00008802000075a7 */ /* 0x0022e400080011ff */
[----:B---3--:R-:W-:Y:S05]  /*85a0*/  @!P0 NANOSLEEP.SYNCS 0x989680 ;  /* 0x009896800000895d */ /* 0x008fea0003900000 */
[----:B------:R-:W3:Y:S02]  /*85b0*/  @!P0 SYNCS.PHASECHK.TRANS64 P0, [R0+URZ+0x88], R2 ;  /* 0x00008802000085a7 */ /* 0x000ee400080010ff */
[----:B---3--:R-:W-:Y:S05]  /*85c0*/  @!P0 BRA `(.L_x_176) ;  /* 0xfffffffc00f08947 */ /* 0x008fea000383ffff */
[----:B------:R-:W-:Y:S05]  /*85d0*/  BRA `(.L_x_177) ;  /* 0xffffffc400387947 */ /* 0x000fea000383ffff */
.L_x_83:
[----:B-1----:R-:W-:-:S07]  /*85e0*/  MOV R0, UR7 ;  /* 0x0000000700007c02 */ /* 0x002fce0008000f00 */
.L_x_178:
[----:B-1----:R1:W3:Y:S02]  /*85f0*/  SYNCS.PHASECHK.TRANS64.TRYWAIT P0, [R0+URZ+0x90], R2 ;  /* 0x00009002000075a7 */ /* 0x0022e400080011ff */
[----:B---3--:R-:W-:Y:S05]  /*8600*/  @!P0 NANOSLEEP.SYNCS 0x989680 ;  /* 0x009896800000895d */ /* 0x008fea0003900000 */
[----:B------:R-:W3:Y:S02]  /*8610*/  @!P0 SYNCS.PHASECHK.TRANS64 P0, [R0+URZ+0x90], R2 ;  /* 0x00009002000085a7 */ /* 0x000ee400080010ff */
[----:B---3--:R-:W-:Y:S05]  /*8620*/  @!P0 BRA `(.L_x_178) ;  /* 0xfffffffc00f08947 */ /* 0x008fea000383ffff */
[----:B------:R-:W-:Y:S05]  /*8630*/  BRA `(.L_x_179) ;  /* 0xffffffc400287947 */ /* 0x000fea000383ffff */
.L_x_85:
[----:B--2---:R2:W4:Y:S02]  /*8640*/  SYNCS.PHASECHK.TRANS64.TRYWAIT P0, [R0+URZ+0xb0], R2 ;  /* 0x0000b002000075a7 */ /* 0x00452400080011ff */
[----:B----4-:R-:W-:Y:S05]  /*8650*/  @!P0 NANOSLEEP.SYNCS 0x989680 ;  /* 0x009896800000895d */ /* 0x010fea0003900000 */
[----:B------:R-:W4:Y:S02]  /*8660*/  @!P0 SYNCS.PHASECHK.TRANS64 P0, [R0+URZ+0xb0], R2 ;  /* 0x0000b002000085a7 */ /* 0x000f2400080010ff */
[----:B----4-:R-:W-:Y:S05]  /*8670*/  @!P0 BRA `(.L_x_85) ;  /* 0xfffffffc00f08947 */ /* 0x010fea000383ffff */
[----:B------:R-:W-:Y:S05]  /*8680*/  BRA `(.L_x_180) ;  /* 0xffffffc800007947 */ /* 0x000fea000383ffff */
.L_x_96:
[----:B-1----:R-:W-:Y:S04]  /*8690*/  MOV R0, UR48 ;  /* 0x0000003000007c02 */ /* 0x002fe80008000f00 */
[----:B------:R1:W3:Y:S03]  /*86a0*/  SYNCS.PHASECHK.TRANS64.TRYWAIT P1, [R0+URZ+0x60], R3 ;  /* 0x00006003000075a7 */ /* 0x0002e600080211ff */
[----:B---3--:R-:W-:Y:S05]  /*86b0*/  @!P1 NANOSLEEP.SYNCS 0x989680 ;  /* 0x009896800000995d */ /* 0x008fea0003900000 */
[----:B------:R-:W3:Y:S02]  /*86c0*/  @!P1 SYNCS.PHASECHK.TRANS64 P1, [R0+URZ+0x60], R3 ;  /* 0x00006003000095a7 */ /* 0x000ee400080210ff */
[----:B---3--:R-:W-:Y:S05]  /*86d0*/  @!P1 BRA `(.L_x_96) ;  /* 0xfffffffc00ec9947 */ /* 0x008fea000383ffff */
[----:B------:R-:W-:Y:S05]  /*86e0*/  BRA `(.L_x_95) ;  /* 0xffffffd400387947 */ /* 0x000fea000383ffff */
.L_x_98:
[----:B-1----:R1:W2:Y:S02]  /*86f0*/  SYNCS.PHASECHK.TRANS64.TRYWAIT P0, [R86+URZ+0xd0], R2 ;  /* 0x0000d002560075a7 */ /* 0x0022a400080011ff */
[----:B--2---:R-:W-:Y:S05]  /*8700*/  @!P0 NANOSLEEP.SYNCS 0x989680 ;  /* 0x009896800000895d */ /* 0x004fea0003900000 */
[----:B------:R-:W2:Y:S02]  /*8710*/  @!P0 SYNCS.PHASECHK.TRANS64 P0, [R86+URZ+0xd0], R2 ;  /* 0x0000d002560085a7 */ /* 0x000ea400080010ff */
[----:B--2---:R-:W-:Y:S05]  /*8720*/  @!P0 BRA `(.L_x_98) ;  /* 0xfffffffc00f08947 */ /* 0x004fea000383ffff */
[----:B------:R-:W-:Y:S05]  /*8730*/  BRA `(.L_x_97) ;  /* 0xffffffd400647947 */ /* 0x000fea000383ffff */
.L_x_107:
[----:B-1----:R1:W2:Y:S02]  /*8740*/  SYNCS.PHASECHK.TRANS64.TRYWAIT P0, [R2+URZ+0x60], R0 ;  /* 0x00006000020075a7 */ /* 0x0022a400080011ff */
[----:B--2---:R-:W-:Y:S05]  /*8750*/  @!P0 NANOSLEEP.SYNCS 0x989680 ;  /* 0x009896800000895d */ /* 0x004fea0003900000 */
[----:B------:R-:W2:Y:S02]  /*8760*/  @!P0 SYNCS.PHASECHK.TRANS64 P0, [R2+URZ+0x60], R0 ;  /* 0x00006000020085a7 */ /* 0x000ea400080010ff */
[----:B--2---:R-:W-:Y:S05]  /*8770*/  @!P0 BRA `(.L_x_107) ;  /* 0xfffffffc00f08947 */ /* 0x004fea000383ffff */
[----:B------:R-:W-:Y:S05]  /*8780*/  BRA `(.L_x_106) ;  /* 0xffffffdc00087947 */ /* 0x000fea000383ffff */
.L_x_115:
[----:B-1----:R1:W2:Y:S02]  /*8790*/  SYNCS.PHASECHK.TRANS64.TRYWAIT P0, [R0+URZ+0x60], R5 ;  /* 0x00006005000075a7 */ /* 0x0022a400080011ff */
[----:B--2---:R-:W-:Y:S05]  /*87a0*/  @!P0 NANOSLEEP.SYNCS 0x989680 ;  /* 0x009896800000895d */ /* 0x004fea0003900000 */
[----:B------:R-:W2:Y:S02]  /*87b0*/  @!P0 SYNCS.PHASECHK.TRANS64 P0, [R0+URZ+0x60], R5 ;  /* 0x00006005000085a7 */ /* 0x000ea400080010ff */
[----:B--2---:R-:W-:Y:S05]  /*87c0*/  @!P0 BRA `(.L_x_115) ;  /* 0xfffffffc00f08947 */ /* 0x004fea000383ffff */
[----:B------:R-:W-:Y:S05]  /*87d0*/  BRA `(.L_x_114) ;  /* 0xffffffe000cc7947 */ /* 0x000fea000383ffff */
.L_x_123:
[----:B--2---:R2:W3:Y:S02]  /*87e0*/  SYNCS.PHASECHK.TRANS64.TRYWAIT P0, [R2+URZ+0x60], R0 ;  /* 0x00006000020075a7 */ /* 0x0044e400080011ff */
[----:B---3--:R-:W-:Y:S05]  /*87f0*/  @!P0 NANOSLEEP.SYNCS 0x989680 ;  /* 0x009896800000895d */ /* 0x008fea0003900000 */
[----:B------:R-:W3:Y:S02]  /*8800*/  @!P0 SYNCS.PHASECHK.TRANS64 P0, [R2+URZ+0x60], R0 ;  /* 0x00006000020085a7 */ /* 0x000ee400080010ff */
[----:B---3--:R-:W-:Y:S05]  /*8810*/  @!P0 BRA `(.L_x_123) ;  /* 0xfffffffc00f08947 */ /* 0x008fea000383ffff */
[----:B------:R-:W-:Y:S05]  /*8820*/  BRA `(.L_x_122) ;  /* 0xffffffe800907947 */ /* 0x000fea000383ffff */
        .weak           $__internal_0_$__cuda_sm10x_tcgen05_guardrail_trap_col_being_dealloced_not_returned_by_alloc
        .type           $__internal_0_$__cuda_sm10x_tcgen05_guardrail_trap_col_being_dealloced_not_returned_by_alloc,@function
        .size           $__internal_0_$__cuda_sm10x_tcgen05_guardrail_trap_col_being_dealloced_not_returned_by_alloc,($__internal_1_$__cuda_sm10x_tcgen05_guardrail_trap_phase_invalid_during_alloc - $__internal_0_$__cuda_sm10x_tcgen05_guardrail_trap_col_being_dealloced_not_returned_by_alloc)
$__internal_0_$__cuda_sm10x_tcgen05_guardrail_trap_col_being_dealloced_not_returned_by_alloc:
[----:B------:R-:W-:Y:S05]  /*8830*/  BPT.TRAP 0x1 ;  /* 0x000000040000795c */ /* 0x000fea0000300000 */
[----:B------:R-:W-:-:S04]  /*8840*/  HFMA2 R3, -RZ, RZ, 0, 0 ;  /* 0x00000000ff037431 */ /* 0x000fc800000001ff */
[----:B------:R-:W-:Y:S05]  /*8850*/  RET.REL.NODEC R2 `(_ZN7cutlass13device_kernelINS_4gemm6kernel13GemmUniversalIN4cute5tupleIJiiiiEEENS1_10collective13CollectiveMmaINS1_35MainloopSm100TmaUmmaWarpSpecializedILi6ELi2ELi4ENS5_IJNS4_1CILi1EEESB_SB_EEEEENS5_IJNSA_ILi64EEENSA_ILi128EEENSA_ILi32EEEEEEfNS5_IJlSB_lEEEfSI_NS4_8TiledMMAINS4_8MMA_AtomIJNS4_17SM100_MMA_TF32_SSINS_10tfloat32_tESM_fLi64ELi128ELNS4_4UMMA5MajorE0ELSO_0ELNSN_7ScaleInE0ELSP_0EEEEEENS4_6LayoutISC_NS5_IJNSA_ILi0EEEST_ST_EEEEENS5_IJNS4_10UnderscoreESW_SW_EEEEENS4_13SM90_TMA_LOADENS4_14ComposedLayoutINS4_7SwizzleILi3ELi4ELi3EEENS4_18smem_ptr_flag_bitsILi32EEENSS_INS5_IJNSA_ILi8EEESG_EEENS5_IJSG_SB_EEEEEEEvNS4_8identityESZ_S19_vS1A_EENS_8epilogue10collective18CollectiveEpilogueINS1C_23Sm100TmaWarpSpecializedILi4ELi2ELi16ELb1ELb0EEEJSH_NS5_IJNSS_ISE_SB_EENSS_ISG_SB_EEEEEfSI_fSI_NS1C_6fusion15FusionCallbacksIS1G_NS1K_17LinearCombinationIffffLNS_15FloatRoundStyleE2EEESH_S1J_JEEENS4_5SM1004TMEM4LOAD26SM100_TMEM_LOAD_16dp128b8xESZ_S19_NS4_17SM75_U32x4_LDSM_NENS4_14SM90_TMA_STOREES19_NS4_17SM90_U32x4_STSM_NENS4_39AutoVectorizingCopyWithAssumedAlignmentILi128EEEEEEvvEEEEvNT_6ParamsE) ;  /* 0xffffff7402e87950 */ /* 0x000fea0003c3ffff */
        .weak           $__internal_1_$__cuda_sm10x_tcgen05_guardrail_trap_phase_invalid_during_alloc
        .type           $__internal_1_$__cuda_sm10x_tcgen05_guardrail_trap_phase_invalid_during_alloc,@function
        .size           $__internal_1_$__cuda_sm10x_tcgen05_guardrail_trap_phase_invalid_during_alloc,($__internal_2_$__cuda_sm10x_tcgen05_guardrail_trap_unallocated_columns_being_dealloced - $__internal_1_$__cuda_sm10x_tcgen05_guardrail_trap_phase_invalid_during_alloc)
$__internal_1_$__cuda_sm10x_tcgen05_guardrail_trap_phase_invalid_during_alloc:
[----:B------:R-:W-:Y:S05]  /*8860*/  BPT.TRAP 0x1 ;  /* 0x000000040000795c */ /* 0x000fea0000300000 */
[----:B------:R-:W-:-:S04]  /*8870*/  MOV R3, 0x0 ;  /* 0x0000000000037802 */ /* 0x000fc80000000f00 */
[----:B------:R-:W-:Y:S05]  /*8880*/  RET.REL.NODEC R2 `(_ZN7cutlass13device_kernelINS_4gemm6kernel13GemmUniversalIN4cute5tupleIJiiiiEEENS1_10collective13CollectiveMmaINS1_35MainloopSm100TmaUmmaWarpSpecializedILi6ELi2ELi4ENS5_IJNS4_1CILi1EEESB_SB_EEEEENS5_IJNSA_ILi64EEENSA_ILi128EEENSA_ILi32EEEEEEfNS5_IJlSB_lEEEfSI_NS4_8TiledMMAINS4_8MMA_AtomIJNS4_17SM100_MMA_TF32_SSINS_10tfloat32_tESM_fLi64ELi128ELNS4_4UMMA5MajorE0ELSO_0ELNSN_7ScaleInE0ELSP_0EEEEEENS4_6LayoutISC_NS5_IJNSA_ILi0EEEST_ST_EEEEENS5_IJNS4_10UnderscoreESW_SW_EEEEENS4_13SM90_TMA_LOADENS4_14ComposedLayoutINS4_7SwizzleILi3ELi4ELi3EEENS4_18smem_ptr_flag_bitsILi32EEENSS_INS5_IJNSA_ILi8EEESG_EEENS5_IJSG_SB_EEEEEEEvNS4_8identityESZ_S19_vS1A_EENS_8epilogue10collective18CollectiveEpilogueINS1C_23Sm100TmaWarpSpecializedILi4ELi2ELi16ELb1ELb0EEEJSH_NS5_IJNSS_ISE_SB_EENSS_ISG_SB_EEEEEfSI_fSI_NS1C_6fusion15FusionCallbacksIS1G_NS1K_17LinearCombinationIffffLNS_15FloatRoundStyleE2EEESH_S1J_JEEENS4_5SM1004TMEM4LOAD26SM100_TMEM_LOAD_16dp128b8xESZ_S19_NS4_17SM75_U32x4_LDSM_NENS4_14SM90_TMA_STOREES19_NS4_17SM90_U32x4_STSM_NENS4_39AutoVectorizingCopyWithAssumedAlignmentILi128EEEEEEvvEEEEvNT_6ParamsE) ;  /* 0xffffff7402dc7950 */ /* 0x000fea0003c3ffff */
        .weak           $__internal_2_$__cuda_sm10x_tcgen05_guardrail_trap_unallocated_columns_being_dealloced
        .type           $__internal_2_$__cuda_sm10x_tcgen05_guardrail_trap_unallocated_columns_being_dealloced,@function
        .size           $__internal_2_$__cuda_sm10x_tcgen05_guardrail_trap_unallocated_columns_being_dealloced,(.L_x_182 - $__internal_2_$__cuda_sm10x_tcgen05_guardrail_trap_unallocated_columns_being_dealloced)
$__internal_2_$__cuda_sm10x_tcgen05_guardrail_trap_unallocated_columns_being_dealloced:
[----:B------:R-:W-:Y:S05]  /*8890*/  BPT.TRAP 0x1 ;  /* 0x000000040000795c */ /* 0x000fea0000300000 */
[----:B------:R-:W-:-:S04]  /*88a0*/  HFMA2 R3, -RZ, RZ, 0, 0 ;  /* 0x00000000ff037431 */ /* 0x000fc800000001ff */
[----:B------:R-:W-:Y:S05]  /*88b0*/  RET.REL.NODEC R2 `(_ZN7cutlass13device_kernelINS_4gemm6kernel13GemmUniversalIN4cute5tupleIJiiiiEEENS1_10collective13CollectiveMmaINS1_35MainloopSm100TmaUmmaWarpSpecializedILi6ELi2ELi4ENS5_IJNS4_1CILi1EEESB_SB_EEEEENS5_IJNSA_ILi64EEENSA_ILi128EEENSA_ILi32EEEEEEfNS5_IJlSB_lEEEfSI_NS4_8TiledMMAINS4_8MMA_AtomIJNS4_17SM100_MMA_TF32_SSINS_10tfloat32_tESM_fLi64ELi128ELNS4_4UMMA5MajorE0ELSO_0ELNSN_7ScaleInE0ELSP_0EEEEEENS4_6LayoutISC_NS5_IJNSA_ILi0EEEST_ST_EEEEENS5_IJNS4_10UnderscoreESW_SW_EEEEENS4_13SM90_TMA_LOADENS4_14ComposedLayoutINS4_7SwizzleILi3ELi4ELi3EEENS4_18smem_ptr_flag_bitsILi32EEENSS_INS5_IJNSA_ILi8EEESG_EEENS5_IJSG_SB_EEEEEEEvNS4_8identityESZ_S19_vS1A_EENS_8epilogue10collective18CollectiveEpilogueINS1C_23Sm100TmaWarpSpecializedILi4ELi2ELi16ELb1ELb0EEEJSH_NS5_IJNSS_ISE_SB_EENSS_ISG_SB_EEEEEfSI_fSI_NS1C_6fusion15FusionCallbacksIS1G_NS1K_17LinearCombinationIffffLNS_15FloatRoundStyleE2EEESH_S1J_JEEENS4_5SM1004TMEM4LOAD26SM100_TMEM_LOAD_16dp128b8xESZ_S19_NS4_17SM75_U32x4_LDSM_NENS4_14SM90_TMA_STOREES19_NS4_17SM90_U32x4_STSM_NENS4_39AutoVectorizingCopyWithAssumedAlignmentILi128EEEEEEvvEEEEvNT_6ParamsE) ;  /* 0xffffff7402d07950 */ /* 0x000fea0003c3ffff */
.L_x_181:
[----:B------:R-:W-:-:S00]  /*88c0*/  BRA `(.L_x_181) ;  /* 0xfffffffc00fc7947 */ /* 0x000fc0000383ffff */
[----:B------:R-:W-:-:S00]  /*88d0*/  NOP ;  /* 0x0000000000007918 */ /* 0x000fc00000000000 */
        /* <DEDUP_REMOVED lines=10> */
.L_x_182:


//--------------------- .nv.global.init           --------------------------
	.section	.nv.global.init,"aw",@progbits
.nv.global.init:
	.type		$str$27,@object
	.size		$str$27,($str$28 - $str$27)
$str$27:
        /*0000*/ 	.byte	0x28, 0x61, 0x64, 0x64, 0x72, 0x65, 0x73, 0x73, 0x20, 0x26, 0x20, 0x6d, 0x61, 0x73, 0x6b, 0x29
        /*0010*/ 	.byte	0x20, 0x3d, 0x3d, 0x20, 0x30, 0x00
	.type		$str$28,@object
	.size		$str$28,($str$26 - $str$28)
$str$28:
        /*0016*/ 	.byte	0x2f, 0x74, 0x6d, 0x70, 0x2f, 0x63, 0x75, 0x74, 0x6c, 0x61, 0x73, 0x73, 0x5f, 0x73, 0x77, 0x65
        /*0026*/ 	.byte	0x65, 0x70, 0x5f, 0x73, 0x72, 0x63, 0x2f, 0x69, 0x6e, 0x63, 0x6c, 0x75, 0x64, 0x65, 0x2f, 0x63
        /*0036*/ 	.byte	0x75, 0x74, 0x65, 0x2f, 0x70, 0x6f, 0x69, 0x6e, 0x74, 0x65, 0x72, 0x5f, 0x66, 0x6c, 0x61, 0x67
        /*0046*/ 	.byte	0x67, 0x65, 0x64, 0x2e, 0x68, 0x70, 0x70, 0x00
	.type		$str$26,@object
	.size		$str$26,($str$25 - $str$26)
$str$26:
        /*004e*/ 	.byte	0x2f, 0x74, 0x6d, 0x70, 0x2f, 0x63, 0x75, 0x74, 0x6c, 0x61, 0x73, 0x73, 0x5f, 0x73, 0x77, 0x65
        /*005e*/ 	.byte	0x65, 0x70, 0x5f, 0x73, 0x72, 0x63, 0x2f, 0x69, 0x6e, 0x63, 0x6c, 0x75, 0x64, 0x65, 0x2f, 0x63
        /*006e*/ 	.byte	0x75, 0x74, 0x65, 0x2f, 0x61, 0x74, 0x6f, 0x6d, 0x2f, 0x63, 0x6f, 0x70, 0x79, 0x5f, 0x74, 0x72
        /*007e*/ 	.byte	0x61, 0x69, 0x74, 0x73, 0x5f, 0x73, 0x6d, 0x31, 0x30, 0x30, 0x2e, 0x68, 0x70, 0x70, 0x00
	.type		$str$25,@object
	.size		$str$25,(__unnamed_1 - $str$25)
$str$25:
        /*008d*/ 	.byte	0x28, 0x28, 0x75, 0x69, 0x6e, 0x74, 0x33, 0x32, 0x5f, 0x74, 0x28, 0x74, 0x68, 0x72, 0x65, 0x61
        /*009d*/ 	.byte	0x64, 0x49, 0x64, 0x78, 0x2e, 0x78, 0x29, 0x20, 0x2f, 0x20, 0x33, 0x32, 0x29, 0x20, 0x25, 0x20
        /*00ad*/ 	.byte	0x34, 0x29, 0x20, 0x3d, 0x3d, 0x20, 0x28, 0x28, 0x28, 0x74, 0x6d, 0x65, 0x6d, 0x5f, 0x61, 0x64
        /*00bd*/ 	.byte	0x64, 0x72, 0x20, 0x3e, 0x3e, 0x20, 0x31, 0x36, 0x29, 0x20, 0x2f, 0x20, 0x33, 0x32, 0x29, 0x20
        /*00cd*/ 	.byte	0x25, 0x20, 0x34, 0x29, 0x00
	.type		__unnamed_1,@object
	.size		__unnamed_1,(__unnamed_2 - __unnamed_1)
__unnamed_1:
        /*00d2*/ 	.byte	0x61, 0x75, 0x74, 0x6f, 0x20, 0x63, 0x75, 0x74, 0x65, 0x3a, 0x3a, 0x61, 0x73, 0x5f, 0x70, 0x6f
        /* <DEDUP_REMOVED lines=23> */
        /*0252*/ 	.byte	0x3c, 0x32, 0x30, 0x34, 0x38, 0x3e, 0x3e, 0x3e, 0x3e, 0x5d, 0x00
	.type		__unnamed_2,@object
	.size		__unnamed_2,(.L_2 - __unnamed_2)
__unnamed_2:
        /* <DEDUP_REMOVED lines=45> */
        /*052d*/ 	.byte	0x3e, 0x3e, 0x3e, 0x5d, 0x00
.L_2:


//--------------------- .nv.shared._ZN7cutlass13device_kernelINS_4gemm6kernel13GemmUniversalIN4cute5tupleIJiiiiEEENS1_10collective13CollectiveMmaINS1_35MainloopSm100TmaUmmaWarpSpecializedILi6ELi2ELi4ENS5_IJNS4_1CILi1EEESB_SB_EEEEENS5_IJNSA_ILi64EEENSA_ILi128EEENSA_ILi32EEEEEEfNS5_IJlSB_lEEEfSI_NS4_8TiledMMAINS4_8MMA_AtomIJNS4_17SM100_MMA_TF32_SSINS_10tfloat32_tESM_fLi64ELi128ELNS4_4UMMA5MajorE0ELSO_0ELNSN_7ScaleInE0ELSP_0EEEEEENS4_6LayoutISC_NS5_IJNSA_ILi0EEEST_ST_EEEEENS5_IJNS4_10UnderscoreESW_SW_EEEEENS4_13SM90_TMA_LOADENS4_14ComposedLayoutINS4_7SwizzleILi3ELi4ELi3EEENS4_18smem_ptr_flag_bitsILi32EEENSS_INS5_IJNSA_ILi8EEESG_EEENS5_IJSG_SB_EEEEEEEvNS4_8identityESZ_S19_vS1A_EENS_8epilogue10collective18CollectiveEpilogueINS1C_23Sm100TmaWarpSpecializedILi4ELi2ELi16ELb1ELb0EEEJSH_NS5_IJNSS_ISE_SB_EENSS_ISG_SB_EEEEEfSI_fSI_NS1C_6fusion15FusionCallbacksIS1G_NS1K_17LinearCombinationIffffLNS_15FloatRoundStyleE2EEESH_S1J_JEEENS4_5SM1004TMEM4LOAD26SM100_TMEM_LOAD_16dp128b8xESZ_S19_NS4_17SM75_U32x4_LDSM_NENS4_14SM90_TMA_STOREES19_NS4_17SM90_U32x4_STSM_NENS4_39AutoVectorizingCopyWithAssumedAlignmentILi128EEEEEEvvEEEEvNT_6ParamsE --------------------------
	.section	.nv.shared._ZN7cutlass13device_kernelINS_4gemm6kernel13GemmUniversalIN4cute5tupleIJiiiiEEENS1_10collective13CollectiveMmaINS1_35MainloopSm100TmaUmmaWarpSpecializedILi6ELi2ELi4ENS5_IJNS4_1CILi1EEESB_SB_EEEEENS5_IJNSA_ILi64EEENSA_ILi128EEENSA_ILi32EEEEEEfNS5_IJlSB_lEEEfSI_NS4_8TiledMMAINS4_8MMA_AtomIJNS4_17SM100_MMA_TF32_SSINS_10tfloat32_tESM_fLi64ELi128ELNS4_4UMMA5MajorE0ELSO_0ELNSN_7ScaleInE0ELSP_0EEEEEENS4_6LayoutISC_NS5_IJNSA_ILi0EEEST_ST_EEEEENS5_IJNS4_10UnderscoreESW_SW_EEEEENS4_13SM90_TMA_LOADENS4_14ComposedLayoutINS4_7SwizzleILi3ELi4ELi3EEENS4_18smem_ptr_flag_bitsILi32EEENSS_INS5_IJNSA_ILi8EEESG_EEENS5_IJSG_SB_EEEEEEEvNS4_8identityESZ_S19_vS1A_EENS_8epilogue10collective18CollectiveEpilogueINS1C_23Sm100TmaWarpSpecializedILi4ELi2ELi16ELb1ELb0EEEJSH_NS5_IJNSS_ISE_SB_EENSS_ISG_SB_EEEEEfSI_fSI_NS1C_6fusion15FusionCallbacksIS1G_NS1K_17LinearCombinationIffffLNS_15FloatRoundStyleE2EEESH_S1J_JEEENS4_5SM1004TMEM4LOAD26SM100_TMEM_LOAD_16dp128b8xESZ_S19_NS4_17SM75_U32x4_LDSM_NENS4_14SM90_TMA_STOREES19_NS4_17SM90_U32x4_STSM_NENS4_39AutoVectorizingCopyWithAssumedAlignmentILi128EEEEEEvvEEEEvNT_6ParamsE,"aw",@nobits
	.sectionflags	@""
	.align	16
	.zero		1024


//--------------------- .nv.shared.reserved.0     --------------------------
	.section	.nv.shared.reserved.0,"aw",@nobits
	.weak		__nv_reservedSMEM_offset_0_alias
	.size		__nv_reservedSMEM_offset_0_alias, 0, 64
	.other		__nv_reservedSMEM_offset_0_alias,@"STO_CUDA_RESERVED_SHARED STV_DEFAULT"
__nv_reservedSMEM_offset_0_alias:
	.zero		0
.nv.shared.reserved.0:
	.zero		64
	.weak		__nv_reservedSMEM_tcgen05_partition
	.type		__nv_reservedSMEM_tcgen05_partition,@object
	.size		__nv_reservedSMEM_tcgen05_partition,(.L_0 - __nv_reservedSMEM_tcgen05_partition)
__nv_reservedSMEM_tcgen05_partition:
	.zero		32
.L_0:


//--------------------- .nv.global                --------------------------
	.section	.nv.global,"aw",@nobits
.nv.global:
	.type		_ZN40_INTERNAL_027c6ee8_4_k_cu_83adacd4_295254cute1_E,@object
	.size		_ZN40_INTERNAL_027c6ee8_4_k_cu_83adacd4_295254cute1_E,(_ZN40_INTERNAL_027c6ee8_4_k_cu_83adacd4_295254cuda3std3__45__cpo6cbeginE - _ZN40_INTERNAL_027c6ee8_4_k_cu_83adacd4_295254cute1_E)
_ZN40_INTERNAL_027c6ee8_4_k_cu_83adacd4_295254cute1_E:
	.zero		1
	.type		_ZN40_INTERNAL_027c6ee8_4_k_cu_83adacd4_295254cuda3std3__45__cpo6cbeginE,@object
	.size		_ZN40_INTERNAL_027c6ee8_4_k_cu_83adacd4_295254cuda3std3__45__cpo6cbeginE,(_ZN40_INTERNAL_027c6ee8_4_k_cu_83adacd4_295254cuda3std3__48in_placeE - _ZN40_INTERNAL_027c6ee8_4_k_cu_83adacd4_295254cuda3std3__45__cpo6cbeginE)
_ZN40_INTERNAL_027c6ee8_4_k_cu_83adacd4_295254cuda3std3__45__cpo6cbeginE:
	.zero		1
	.type		_ZN40_INTERNAL_027c6ee8_4_k_cu_83adacd4_295254cuda3std3__48in_placeE,@object
	.size		_ZN40_INTERNAL_027c6ee8_4_k_cu_83adacd4_295254cuda3std3__48in_placeE,(_ZN40_INTERNAL_027c6ee8_4_k_cu_83adacd4_295254cuda3std6ranges3__45__cpo9iter_moveE - _ZN40_INTERNAL_027c6ee8_4_k_cu_83adacd4_295254cuda3std3__48in_placeE)
_ZN40_INTERNAL_027c6ee8_4_k_cu_83adacd4_295254cuda3std3__48in_placeE:
	.zero		1
	.type		_ZN40_INTERNAL_027c6ee8_4_k_cu_83adacd4_295254cuda3std6ranges3__45__cpo9iter_moveE,@object
	.size		_ZN40_INTERNAL_027c6ee8_4_k_cu_83adacd4_295254cuda3std6ranges3__45__cpo9iter_moveE,(_ZN40_INTERNAL_027c6ee8_4_k_cu_83adacd4_295254cuda3std3__45__cpo5beginE - _ZN40_INTERNAL_027c6ee8_4_k_cu_83adacd4_295254cuda3std6ranges3__45__cpo9iter_moveE)
_ZN40_INTERNAL_027c6ee8_4_k_cu_83adacd4_295254cuda3std6ranges3__45__cpo9iter_moveE:
	.zero		1
	.type		_ZN40_INTERNAL_027c6ee8_4_k_cu_83adacd4_295254cuda3std3__45__cpo5beginE,@object
	.size		_ZN40_INTERNAL_027c6ee8_4_k_cu_83adacd4_295254cuda3std3__45__cpo5beginE,(_ZN40_INTERNAL_027c6ee8_4_k_cu_83adacd4_295254cuda3std3__442_GLOBAL__N__027c6ee8_4_k_cu_83adacd4_295256ignoreE - _ZN40_INTERNAL_027c6ee8_4_k_cu_83adacd4_295254cuda3std3__45__cpo5beginE)
_ZN40_INTERNAL_027c6ee8_4_k_cu_83adacd4_295254cuda3std3__45__cpo5beginE:
	.zero		1
	.type		_ZN40_INTERNAL_027c6ee8_4_k_cu_83adacd4_295254cuda3std3__442_GLOBAL__N__027c6ee8_4_k_cu_83adacd4_295256ignoreE,@object
	.size		_ZN40_INTERNAL_027c6ee8_4_k_cu_83adacd4_295254cuda3std3__442_GLOBAL__N__027c6ee8_4_k_cu_83adacd4_295256ignoreE,(_ZN40_INTERNAL_027c6ee8_4_k_cu_83adacd4_295254cute7productE - _ZN40_INTERNAL_027c6ee8_4_k_cu_83adacd4_295254cuda3std3__442_GLOBAL__N__027c6ee8_4_k_cu_83adacd4_295256ignoreE)
_ZN40_INTERNAL_027c6ee8_4_k_cu_83adacd4_295254cuda3std3__442_GLOBAL__N__027c6ee8_4_k_cu_83adacd4_295256ignoreE:
	.zero		1
	.type		_ZN40_INTERNAL_027c6ee8_4_k_cu_83adacd4_295254cute7productE,@object
	.size		_ZN40_INTERNAL_027c6ee8_4_k_cu_83adacd4_295254cute7productE,(_ZN40_INTERNAL_027c6ee8_4_k_cu_83adacd4_295254cuda3std3__45__cpo3endE - _ZN40_INTERNAL_027c6ee8_4_k_cu_83adacd4_295254cute7productE)
_ZN40_INTERNAL_027c6ee8_4_k_cu_83adacd4_295254cute7productE:
	.zero		1
	.type		_ZN40_INTERNAL_027c6ee8_4_k_cu_83adacd4_295254cuda3std3__45__cpo3endE,@object
	.size		_ZN40_INTERNAL_027c6ee8_4_k_cu_83adacd4_295254cuda3std3__45__cpo3endE,(_ZN40_INTERNAL_027c6ee8_4_k_cu_83adacd4_295254cuda3std3__419piecewise_constructE - _ZN40_INTERNAL_027c6ee8_4_k_cu_83adacd4_295254cuda3std3__45__cpo3endE)
_ZN40_INTERNAL_027c6ee8_4_k_cu_83adacd4_295254cuda3std3__45__cpo3endE:
	.zero		1
	.type		_ZN40_INTERNAL_027c6ee8_4_k_cu_83adacd4_295254cuda3std3__419piecewise_constructE,@object
	.size		_ZN40_INTERNAL_027c6ee8_4_k_cu_83adacd4_295254cuda3std3__419piecewise_constructE,(_ZN40_INTERNAL_027c6ee8_4_k_cu_83adacd4_295254cuda3std3__45__cpo4cendE - _ZN40_INTERNAL_027c6ee8_4_k_cu_83adacd4_295254cuda3std3__419piecewise_constructE)
_ZN40_INTERNAL_027c6ee8_4_k_cu_83adacd4_295254cuda3std3__419piecewise_constructE:
	.zero		1
	.type		_ZN40_INTERNAL_027c6ee8_4_k_cu_83adacd4_295254cuda3std3__45__cpo4cendE,@object
	.size		_ZN40_INTERNAL_027c6ee8_4_k_cu_83adacd4_295254cuda3std3__45__cpo4cendE,(_ZN40_INTERNAL_027c6ee8_4_k_cu_83adacd4_295254cuda3std6ranges3__45__cpo4swapE - _ZN40_INTERNAL_027c6ee8_4_k_cu_83adacd4_295254cuda3std3__45__cpo4cendE)
_ZN40_INTERNAL_027c6ee8_4_k_cu_83adacd4_295254cuda3std3__45__cpo4cendE:
	.zero		1
	.type		_ZN40_INTERNAL_027c6ee8_4_k_cu_83adacd4_295254cuda3std6ranges3__45__cpo4swapE,@object
	.size		_ZN40_INTERNAL_027c6ee8_4_k_cu_83adacd4_295254cuda3std6ranges3__45__cpo4swapE,(.L_10 - _ZN40_INTERNAL_027c6ee8_4_k_cu_83adacd4_295254cuda3std6ranges3__45__cpo4swapE)
_ZN40_INTERNAL_027c6ee8_4_k_cu_83adacd4_295254cuda3std6ranges3__45__cpo4swapE:
	.zero		1
.L_10:


//--------------------- .nv.constant0._ZN7cutlass13device_kernelINS_4gemm6kernel13GemmUniversalIN4cute5tupleIJiiiiEEENS1_10collective13CollectiveMmaINS1_35MainloopSm100TmaUmmaWarpSpecializedILi6ELi2ELi4ENS5_IJNS4_1CILi1EEESB_SB_EEEEENS5_IJNSA_ILi64EEENSA_ILi128EEENSA_ILi32EEEEEEfNS5_IJlSB_lEEEfSI_NS4_8TiledMMAINS4_8MMA_AtomIJNS4_17SM100_MMA_TF32_SSINS_10tfloat32_tESM_fLi64ELi128ELNS4_4UMMA5MajorE0ELSO_0ELNSN_7ScaleInE0ELSP_0EEEEEENS4_6LayoutISC_NS5_IJNSA_ILi0EEEST_ST_EEEEENS5_IJNS4_10UnderscoreESW_SW_EEEEENS4_13SM90_TMA_LOADENS4_14ComposedLayoutINS4_7SwizzleILi3ELi4ELi3EEENS4_18smem_ptr_flag_bitsILi32EEENSS_INS5_IJNSA_ILi8EEESG_EEENS5_IJSG_SB_EEEEEEEvNS4_8identityESZ_S19_vS1A_EENS_8epilogue10collective18CollectiveEpilogueINS1C_23Sm100TmaWarpSpecializedILi4ELi2ELi16ELb1ELb0EEEJSH_NS5_IJNSS_ISE_SB_EENSS_ISG_SB_EEEEEfSI_fSI_NS1C_6fusion15FusionCallbacksIS1G_NS1K_17LinearCombinationIffffLNS_15FloatRoundStyleE2EEESH_S1J_JEEENS4_5SM1004TMEM4LOAD26SM100_TMEM_LOAD_16dp128b8xESZ_S19_NS4_17SM75_U32x4_LDSM_NENS4_14SM90_TMA_STOREES19_NS4_17SM90_U32x4_STSM_NENS4_39AutoVectorizingCopyWithAssumedAlignmentILi128EEEEEEvvEEEEvNT_6ParamsE --------------------------
	.section	.nv.constant0._ZN7cutlass13device_kernelINS_4gemm6kernel13GemmUniversalIN4cute5tupleIJiiiiEEENS1_10collective13CollectiveMmaINS1_35MainloopSm100TmaUmmaWarpSpecializedILi6ELi2ELi4ENS5_IJNS4_1CILi1EEESB_SB_EEEEENS5_IJNSA_ILi64EEENSA_ILi128EEENSA_ILi32EEEEEEfNS5_IJlSB_lEEEfSI_NS4_8TiledMMAINS4_8MMA_AtomIJNS4_17SM100_MMA_TF32_SSINS_10tfloat32_tESM_fLi64ELi128ELNS4_4UMMA5MajorE0ELSO_0ELNSN_7ScaleInE0ELSP_0EEEEEENS4_6LayoutISC_NS5_IJNSA_ILi0EEEST_ST_EEEEENS5_IJNS4_10UnderscoreESW_SW_EEEEENS4_13SM90_TMA_LOADENS4_14ComposedLayoutINS4_7SwizzleILi3ELi4ELi3EEENS4_18smem_ptr_flag_bitsILi32EEENSS_INS5_IJNSA_ILi8EEESG_EEENS5_IJSG_SB_EEEEEEEvNS4_8identityESZ_S19_vS1A_EENS_8epilogue10collective18CollectiveEpilogueINS1C_23Sm100TmaWarpSpecializedILi4ELi2ELi16ELb1ELb0EEEJSH_NS5_IJNSS_ISE_SB_EENSS_ISG_SB_EEEEEfSI_fSI_NS1C_6fusion15FusionCallbacksIS1G_NS1K_17LinearCombinationIffffLNS_15FloatRoundStyleE2EEESH_S1J_JEEENS4_5SM1004TMEM4LOAD26SM100_TMEM_LOAD_16dp128b8xESZ_S19_NS4_17SM75_U32x4_LDSM_NENS4_14SM90_TMA_STOREES19_NS4_17SM90_U32x4_STSM_NENS4_39AutoVectorizingCopyWithAssumedAlignmentILi128EEEEEEvvEEEEvNT_6ParamsE,"a",@progbits
	.sectionflags	@""
	.align	4
.nv.constant0._ZN7cutlass13device_kernelINS_4gemm6kernel13GemmUniversalIN4cute5tupleIJiiiiEEENS1_10collective13CollectiveMmaINS1_35MainloopSm100TmaUmmaWarpSpecializedILi6ELi2ELi4ENS5_IJNS4_1CILi1EEESB_SB_EEEEENS5_IJNSA_ILi64EEENSA_ILi128EEENSA_ILi32EEEEEEfNS5_IJlSB_lEEEfSI_NS4_8TiledMMAINS4_8MMA_AtomIJNS4_17SM100_MMA_TF32_SSINS_10tfloat32_tESM_fLi64ELi128ELNS4_4UMMA5MajorE0ELSO_0ELNSN_7ScaleInE0ELSP_0EEEEEENS4_6LayoutISC_NS5_IJNSA_ILi0EEEST_ST_EEEEENS5_IJNS4_10UnderscoreESW_SW_EEEEENS4_13SM90_TMA_LOADENS4_14ComposedLayoutINS4_7SwizzleILi3ELi4ELi3EEENS4_18smem_ptr_flag_bitsILi32EEENSS_INS5_IJNSA_ILi8EEESG_EEENS5_IJSG_SB_EEEEEEEvNS4_8identityESZ_S19_vS1A_EENS_8epilogue10collective18CollectiveEpilogueINS1C_23Sm100TmaWarpSpecializedILi4ELi2ELi16ELb1ELb0EEEJSH_NS5_IJNSS_ISE_SB_EENSS_ISG_SB_EEEEEfSI_fSI_NS1C_6fusion15FusionCallbacksIS1G_NS1K_17LinearCombinationIffffLNS_15FloatRoundStyleE2EEESH_S1J_JEEENS4_5SM1004TMEM4LOAD26SM100_TMEM_LOAD_16dp128b8xESZ_S19_NS4_17SM75_U32x4_LDSM_NENS4_14SM90_TMA_STOREES19_NS4_17SM90_U32x4_STSM_NENS4_39AutoVectorizingCopyWithAssumedAlignmentILi128EEEEEEvvEEEEvNT_6ParamsE:
	.zero		2944


//--------------------- SYMBOLS --------------------------

	.type		.nv.reservedSmem.offset0,@object
	.size		.nv.reservedSmem.offset0,0x4
	.type		.nv.reservedSmem.cap,@object
	.size		.nv.reservedSmem.cap,0x4
	.type		__assertfail,@function
